	.target	sm_90a

	.elftype	@"ET_EXEC"


//--------------------- .note.nv.tkinfo           --------------------------
	.section	.note.nv.tkinfo,"",@"SHT_NOTE"
	.sectionflags	@"SHF_NOTE_NV_TKINFO"
	.tkinfo
        /*0018*/ 	.word	0x00000002
        /*0030*/ 	.string	""
        /*0030*/ 	.string	"ptxas"
        /*0030*/ 	.string	"Cuda compilation tools, release 13.0, V13.0.88"
        /*0030*/ 	.string	"Build cuda_13.0.r13.0/compiler.36424714_0"
        /*0030*/ 	.string	"-arch sm_90a -m 64 "



//--------------------- .note.nv.cuinfo           --------------------------
	.section	.note.nv.cuinfo,"",@"SHT_NOTE"
	.sectionflags	@"SHF_NOTE_NV_CUINFO"
        /*0018*/ 	.short	0x0002
        /*001a*/ 	.short	0x005a
        /*001c*/ 	.short	0x0082
	.zero		2


//--------------------- .nv.info                  --------------------------
	.section	.nv.info,"",@"SHT_CUDA_INFO"
	.align	4


	//----- nvinfo : EIATTR_REGCOUNT
	.align		4
        /*0000*/ 	.byte	0x04, 0x2f
        /*0002*/ 	.short	(.L_12 - .L_11)
	.align		4
.L_11:
        /*0004*/ 	.word	index@(_ZN7cutlass13device_kernelINS_4gemm6kernel13GemmUniversalIN4cute5tupleIJiiiiEEENS1_10collective13CollectiveMmaINS1_37MainloopSm90TmaGmmaWarpSpecializedFP8ILi14ENS5_IJNS4_1CILi1EEESB_SB_EEENS1_35KernelTmaWarpSpecializedCooperativeEEENS5_IJNSA_ILi128EEESF_NSA_ILi64EEEEEENS_12float_e4m3_tENS5_IJlSB_lEEESI_SJ_NS4_8TiledMMAINS4_8MMA_AtomIJNS4_4SM904GMMA31MMA_64x128x32_F32E4M3E4M3_SS_TNILNSN_7ScaleInE1ELSP_1EEEEEENS4_6LayoutINS5_IJNSA_ILi2EEESB_SB_EEENS5_IJSB_NSA_ILi0EEESV_EEEEENS5_IJNS4_10UnderscoreESY_SY_EEEEENS4_13SM90_TMA_LOADENS4_14ComposedLayoutINS4_7SwizzleILi2ELi4ELi3EEENS4_18smem_ptr_flag_bitsILi8EEENSS_INS5_IJNSA_ILi8EEESG_EEENS5_IJSG_SB_EEEEEEEvNS4_8identityES11_S1B_vS1C_EENS_8epilogue10collective6detail29Sm90TmaWarpSpecializedAdapterINS1F_15DefaultEpilogueISI_SJ_SJ_NS1E_6thread17LinearCombinationISI_Li1EffLNS1J_9ScaleType4KindE0ELNS_15FloatRoundStyleE2ESI_EENS1_15EpilogueDefaultEEEEEvvEEEEvNT_6ParamsE)
        /*0008*/ 	.word	0x000000a8


	//----- nvinfo : EIATTR_FRAME_SIZE
	.align		4
.L_12:
        /*000c*/ 	.byte	0x04, 0x11
        /*000e*/ 	.short	(.L_14 - .L_13)
	.align		4
.L_13:
        /*0010*/ 	.word	index@(_ZN7cutlass13device_kernelINS_4gemm6kernel13GemmUniversalIN4cute5tupleIJiiiiEEENS1_10collective13CollectiveMmaINS1_37MainloopSm90TmaGmmaWarpSpecializedFP8ILi14ENS5_IJNS4_1CILi1EEESB_SB_EEENS1_35KernelTmaWarpSpecializedCooperativeEEENS5_IJNSA_ILi128EEESF_NSA_ILi64EEEEEENS_12float_e4m3_tENS5_IJlSB_lEEESI_SJ_NS4_8TiledMMAINS4_8MMA_AtomIJNS4_4SM904GMMA31MMA_64x128x32_F32E4M3E4M3_SS_TNILNSN_7ScaleInE1ELSP_1EEEEEENS4_6LayoutINS5_IJNSA_ILi2EEESB_SB_EEENS5_IJSB_NSA_ILi0EEESV_EEEEENS5_IJNS4_10UnderscoreESY_SY_EEEEENS4_13SM90_TMA_LOADENS4_14ComposedLayoutINS4_7SwizzleILi2ELi4ELi3EEENS4_18smem_ptr_flag_bitsILi8EEENSS_INS5_IJNSA_ILi8EEESG_EEENS5_IJSG_SB_EEEEEEEvNS4_8identityES11_S1B_vS1C_EENS_8epilogue10collective6detail29Sm90TmaWarpSpecializedAdapterINS1F_15DefaultEpilogueISI_SJ_SJ_NS1E_6thread17LinearCombinationISI_Li1EffLNS1J_9ScaleType4KindE0ELNS_15FloatRoundStyleE2ESI_EENS1_15EpilogueDefaultEEEEEvvEEEEvNT_6ParamsE)
        /*0014*/ 	.word	0x00000000


	//----- nvinfo : EIATTR_MIN_STACK_SIZE
	.align		4
.L_14:
        /*0018*/ 	.byte	0x04, 0x12
        /*001a*/ 	.short	(.L_16 - .L_15)
	.align		4
.L_15:
        /*001c*/ 	.word	index@(_ZN7cutlass13device_kernelINS_4gemm6kernel13GemmUniversalIN4cute5tupleIJiiiiEEENS1_10collective13CollectiveMmaINS1_37MainloopSm90TmaGmmaWarpSpecializedFP8ILi14ENS5_IJNS4_1CILi1EEESB_SB_EEENS1_35KernelTmaWarpSpecializedCooperativeEEENS5_IJNSA_ILi128EEESF_NSA_ILi64EEEEEENS_12float_e4m3_tENS5_IJlSB_lEEESI_SJ_NS4_8TiledMMAINS4_8MMA_AtomIJNS4_4SM904GMMA31MMA_64x128x32_F32E4M3E4M3_SS_TNILNSN_7ScaleInE1ELSP_1EEEEEENS4_6LayoutINS5_IJNSA_ILi2EEESB_SB_EEENS5_IJSB_NSA_ILi0EEESV_EEEEENS5_IJNS4_10UnderscoreESY_SY_EEEEENS4_13SM90_TMA_LOADENS4_14ComposedLayoutINS4_7SwizzleILi2ELi4ELi3EEENS4_18smem_ptr_flag_bitsILi8EEENSS_INS5_IJNSA_ILi8EEESG_EEENS5_IJSG_SB_EEEEEEEvNS4_8identityES11_S1B_vS1C_EENS_8epilogue10collective6detail29Sm90TmaWarpSpecializedAdapterINS1F_15DefaultEpilogueISI_SJ_SJ_NS1E_6thread17LinearCombinationISI_Li1EffLNS1J_9ScaleType4KindE0ELNS_15FloatRoundStyleE2ESI_EENS1_15EpilogueDefaultEEEEEvvEEEEvNT_6ParamsE)
        /*0020*/ 	.word	0x00000000
.L_16:


//--------------------- .nv.compat                --------------------------
	.section	.nv.compat,"",@"SHT_CUDA_COMPAT_INFO"
	.align	4
        /*0000*/ 	.byte	0x02, 0x09, 0x01, 0x00, 0x02, 0x02, 0x04, 0x00, 0x02, 0x05, 0x05, 0x00, 0x03, 0x07, 0x01, 0x01
        /*0010*/ 	.byte	0x02, 0x03, 0x01, 0x00, 0x02, 0x06, 0x01, 0x00, 0x04, 0x0b, 0x08, 0x00, 0x00, 0x00, 0x00, 0x00
        /*0020*/ 	.byte	0x00, 0x00, 0x00, 0x00


//--------------------- .nv.info._ZN7cutlass13device_kernelINS_4gemm6kernel13GemmUniversalIN4cute5tupleIJiiiiEEENS1_10collective13CollectiveMmaINS1_37MainloopSm90TmaGmmaWarpSpecializedFP8ILi14ENS5_IJNS4_1CILi1EEESB_SB_EEENS1_35KernelTmaWarpSpecializedCooperativeEEENS5_IJNSA_ILi128EEESF_NSA_ILi64EEEEEENS_12float_e4m3_tENS5_IJlSB_lEEESI_SJ_NS4_8TiledMMAINS4_8MMA_AtomIJNS4_4SM904GMMA31MMA_64x128x32_F32E4M3E4M3_SS_TNILNSN_7ScaleInE1ELSP_1EEEEEENS4_6LayoutINS5_IJNSA_ILi2EEESB_SB_EEENS5_IJSB_NSA_ILi0EEESV_EEEEENS5_IJNS4_10UnderscoreESY_SY_EEEEENS4_13SM90_TMA_LOADENS4_14ComposedLayoutINS4_7SwizzleILi2ELi4ELi3EEENS4_18smem_ptr_flag_bitsILi8EEENSS_INS5_IJNSA_ILi8EEESG_EEENS5_IJSG_SB_EEEEEEEvNS4_8identityES11_S1B_vS1C_EENS_8epilogue10collective6detail29Sm90TmaWarpSpecializedAdapterINS1F_15DefaultEpilogueISI_SJ_SJ_NS1E_6thread17LinearCombinationISI_Li1EffLNS1J_9ScaleType4KindE0ELNS_15FloatRoundStyleE2ESI_EENS1_15EpilogueDefaultEEEEEvvEEEEvNT_6ParamsE --------------------------
	.section	.nv.info._ZN7cutlass13device_kernelINS_4gemm6kernel13GemmUniversalIN4cute5tupleIJiiiiEEENS1_10collective13CollectiveMmaINS1_37MainloopSm90TmaGmmaWarpSpecializedFP8ILi14ENS5_IJNS4_1CILi1EEESB_SB_EEENS1_35KernelTmaWarpSpecializedCooperativeEEENS5_IJNSA_ILi128EEESF_NSA_ILi64EEEEEENS_12float_e4m3_tENS5_IJlSB_lEEESI_SJ_NS4_8TiledMMAINS4_8MMA_AtomIJNS4_4SM904GMMA31MMA_64x128x32_F32E4M3E4M3_SS_TNILNSN_7ScaleInE1ELSP_1EEEEEENS4_6LayoutINS5_IJNSA_ILi2EEESB_SB_EEENS5_IJSB_NSA_ILi0EEESV_EEEEENS5_IJNS4_10UnderscoreESY_SY_EEEEENS4_13SM90_TMA_LOADENS4_14ComposedLayoutINS4_7SwizzleILi2ELi4ELi3EEENS4_18smem_ptr_flag_bitsILi8EEENSS_INS5_IJNSA_ILi8EEESG_EEENS5_IJSG_SB_EEEEEEEvNS4_8identityES11_S1B_vS1C_EENS_8epilogue10collective6detail29Sm90TmaWarpSpecializedAdapterINS1F_15DefaultEpilogueISI_SJ_SJ_NS1E_6thread17LinearCombinationISI_Li1EffLNS1J_9ScaleType4KindE0ELNS_15FloatRoundStyleE2ESI_EENS1_15EpilogueDefaultEEEEEvvEEEEvNT_6ParamsE,"",@"SHT_CUDA_INFO"
	.sectionflags	@""
	.align	4


	//----- nvinfo : EIATTR_CUDA_API_VERSION
	.align		4
        /*0000*/ 	.byte	0x04, 0x37
        /*0002*/ 	.short	(.L_18 - .L_17)
.L_17:
        /*0004*/ 	.word	0x00000082


	//----- nvinfo : EIATTR_KPARAM_INFO
	.align		4
.L_18:
        /*0008*/ 	.byte	0x04, 0x17
        /*000a*/ 	.short	(.L_20 - .L_19)
.L_19:
        /*000c*/ 	.word	0x00000000
        /*0010*/ 	.short	0x0000
        /*0012*/ 	.short	0x0070
        /*0014*/ 	.byte	0x00, 0xf0, 0x01, 0x10


	//----- nvinfo : EIATTR_SPARSE_MMA_MASK
	.align		4
.L_20:
        /*0018*/ 	.byte	0x03, 0x50
        /*001a*/ 	.short	0x0000


	//----- nvinfo : EIATTR_MAXREG_COUNT
	.align		4
        /*001c*/ 	.byte	0x03, 0x1b
        /*001e*/ 	.short	0x00a8


	//----- nvinfo : EIATTR_NUM_BARRIERS
	.align		4
        /*0020*/ 	.byte	0x02, 0x4c
        /*0022*/ 	.byte	0x01
	.zero		1


	//----- nvinfo : EIATTR_MERCURY_ISA_VERSION
	.align		4
        /*0024*/ 	.byte	0x03, 0x5f
        /*0026*/ 	.short	0x0101


	//----- nvinfo : EIATTR_INT_WARP_WIDE_INSTR_OFFSETS
	.align		4
        /*0028*/ 	.byte	0x04, 0x31
        /*002a*/ 	.short	(.L_22 - .L_21)


	//   ....[0]....
.L_21:
        /*002c*/ 	.word	0x00000540


	//   ....[1]....
        /*0030*/ 	.word	0x00000550


	//   ....[2]....
        /*0034*/ 	.word	0x00000640


	//----- nvinfo : EIATTR_COOP_GROUP_MASK_REGIDS
	.align		4
.L_22:
        /*0038*/ 	.byte	0x04, 0x29
        /*003a*/ 	.short	(.L_24 - .L_23)


	//   ....[0]....
.L_23:
        /*003c*/ 	.word	0xffffffff


	//   ....[1]....
        /*0040*/ 	.word	0xffffffff


	//   ....[2]....
        /*0044*/ 	.word	0xffffffff


	//   ....[3]....
        /*0048*/ 	.word	0xffffffff


	//   ....[4]....
        /*004c*/ 	.word	0xffffffff


	//----- nvinfo : EIATTR_COOP_GROUP_INSTR_OFFSETS
	.align		4
.L_24:
        /*0050*/ 	.byte	0x04, 0x28
        /*0052*/ 	.short	(.L_26 - .L_25)


	//   ....[0]....
.L_25:
        /*0054*/ 	.word	0x00000060


	//   ....[1]....
        /*0058*/ 	.word	0x00000070


	//   ....[2]....
        /*005c*/ 	.word	0x00000130


	//   ....[3]....
        /*0060*/ 	.word	0x00000430


	//   ....[4]....
        /*0064*/ 	.word	0x00001130


	//----- nvinfo : EIATTR_REG_RECONFIG
	.align		4
.L_26:
        /*0068*/ 	.byte	0x01, 0x54
	.zero		2


	//----- nvinfo : EIATTR_MBARRIER_INSTR_OFFSETS
	.align		4
        /*006c*/ 	.byte	0x04, 0x39
        /*006e*/ 	.short	(.L_28 - .L_27)


	//   ....[0]....
.L_27:
        /*0070*/ 	.word	0x00000250
        /*0074*/ 	.word	0x000000ff
        /*0078*/ 	.word	0x00000000
        /*007c*/ 	.short	0x0100
        /*007e*/ 	.byte	0x08
	.zero		1


	//   ....[1]....
        /*0080*/ 	.word	0x00000260
        /*0084*/ 	.word	0x000000ff
        /*0088*/ 	.word	0x00000070
        /*008c*/ 	.short	0x0100
        /*008e*/ 	.byte	0x08
	.zero		1


	//   ....[2]....
        /*0090*/ 	.word	0x00000270
        /*0094*/ 	.word	0x000000ff
        /*0098*/ 	.word	0x00000008
        /*009c*/ 	.short	0x0100
        /*009e*/ 	.byte	0x08
	.zero		1


	//   ....[3]....
        /*00a0*/ 	.word	0x00000280
        /*00a4*/ 	.word	0x000000ff
        /*00a8*/ 	.word	0x00000078
        /*00ac*/ 	.short	0x0100
        /*00ae*/ 	.byte	0x08
	.zero		1


	//   ....[4]....
        /*00b0*/ 	.word	0x00000290
        /*00b4*/ 	.word	0x000000ff
        /*00b8*/ 	.word	0x00000010
        /*00bc*/ 	.short	0x0100
        /*00be*/ 	.byte	0x08
	.zero		1


	//   ....[5]....
        /*00c0*/ 	.word	0x000002a0
        /*00c4*/ 	.word	0x000000ff
        /*00c8*/ 	.word	0x00000080
        /*00cc*/ 	.short	0x0100
        /*00ce*/ 	.byte	0x08
	.zero		1


	//   ....[6]....
        /*00d0*/ 	.word	0x000002b0
        /*00d4*/ 	.word	0x000000ff
        /*00d8*/ 	.word	0x00000018
        /*00dc*/ 	.short	0x0100
        /*00de*/ 	.byte	0x08
	.zero		1


	//   ....[7]....
        /*00e0*/ 	.word	0x000002c0
        /*00e4*/ 	.word	0x000000ff
        /*00e8*/ 	.word	0x00000088
        /*00ec*/ 	.short	0x0100
        /*00ee*/ 	.byte	0x08
	.zero		1


	//   ....[8]....
        /*00f0*/ 	.word	0x000002d0
        /*00f4*/ 	.word	0x000000ff
        /*00f8*/ 	.word	0x00000020
        /*00fc*/ 	.short	0x0100
        /*00fe*/ 	.byte	0x08
	.zero		1


	//   ....[9]....
        /*0100*/ 	.word	0x000002e0
        /*0104*/ 	.word	0x000000ff
        /*0108*/ 	.word	0x00000090
        /*010c*/ 	.short	0x0100
        /*010e*/ 	.byte	0x08
	.zero		1


	//   ....[10]....
        /*0110*/ 	.word	0x000002f0
        /*0114*/ 	.word	0x000000ff
        /*0118*/ 	.word	0x00000028
        /*011c*/ 	.short	0x0100
        /*011e*/ 	.byte	0x08
	.zero		1


	//   ....[11]....
        /*0120*/ 	.word	0x00000300
        /*0124*/ 	.word	0x000000ff
        /*0128*/ 	.word	0x00000098
        /*012c*/ 	.short	0x0100
        /*012e*/ 	.byte	0x08
	.zero		1


	//   ....[12]....
        /*0130*/ 	.word	0x00000310
        /*0134*/ 	.word	0x000000ff
        /*0138*/ 	.word	0x00000030
        /*013c*/ 	.short	0x0100
        /*013e*/ 	.byte	0x08
	.zero		1


	//   ....[13]....
        /*0140*/ 	.word	0x00000320
        /*0144*/ 	.word	0x000000ff
        /*0148*/ 	.word	0x000000a0
        /*014c*/ 	.short	0x0100
        /*014e*/ 	.byte	0x08
	.zero		1


	//   ....[14]....
        /*0150*/ 	.word	0x00000330
        /*0154*/ 	.word	0x000000ff
        /*0158*/ 	.word	0x00000038
        /*015c*/ 	.short	0x0100
        /*015e*/ 	.byte	0x08
	.zero		1


	//   ....[15]....
        /*0160*/ 	.word	0x00000340
        /*0164*/ 	.word	0x000000ff
        /*0168*/ 	.word	0x000000a8
        /*016c*/ 	.short	0x0100
        /*016e*/ 	.byte	0x08
	.zero		1


	//   ....[16]....
        /*0170*/ 	.word	0x00000350
        /*0174*/ 	.word	0x000000ff
        /*0178*/ 	.word	0x00000040
        /*017c*/ 	.short	0x0100
        /*017e*/ 	.byte	0x08
	.zero		1


	//   ....[17]....
        /*0180*/ 	.word	0x00000360
        /*0184*/ 	.word	0x000000ff
        /*0188*/ 	.word	0x000000b0
        /*018c*/ 	.short	0x0100
        /*018e*/ 	.byte	0x08
	.zero		1


	//   ....[18]....
        /*0190*/ 	.word	0x00000370
        /*0194*/ 	.word	0x000000ff
        /*0198*/ 	.word	0x00000048
        /*019c*/ 	.short	0x0100
        /*019e*/ 	.byte	0x08
	.zero		1


	//   ....[19]....
        /*01a0*/ 	.word	0x00000380
        /*01a4*/ 	.word	0x000000ff
        /*01a8*/ 	.word	0x000000b8
        /*01ac*/ 	.short	0x0100
        /*01ae*/ 	.byte	0x08
	.zero		1


	//   ....[20]....
        /*01b0*/ 	.word	0x00000390
        /*01b4*/ 	.word	0x000000ff
        /*01b8*/ 	.word	0x00000050
        /*01bc*/ 	.short	0x0100
        /*01be*/ 	.byte	0x08
	.zero		1


	//   ....[21]....
        /*01c0*/ 	.word	0x000003a0
        /*01c4*/ 	.word	0x000000ff
        /*01c8*/ 	.word	0x000000c0
        /*01cc*/ 	.short	0x0100
        /*01ce*/ 	.byte	0x08
	.zero		1


	//   ....[22]....
        /*01d0*/ 	.word	0x000003b0
        /*01d4*/ 	.word	0x000000ff
        /*01d8*/ 	.word	0x00000058
        /*01dc*/ 	.short	0x0100
        /*01de*/ 	.byte	0x08
	.zero		1


	//   ....[23]....
        /*01e0*/ 	.word	0x000003c0
        /*01e4*/ 	.word	0x000000ff
        /*01e8*/ 	.word	0x000000c8
        /*01ec*/ 	.short	0x0100
        /*01ee*/ 	.byte	0x08
	.zero		1


	//   ....[24]....
        /*01f0*/ 	.word	0x000003d0
        /*01f4*/ 	.word	0x000000ff
        /*01f8*/ 	.word	0x00000060
        /*01fc*/ 	.short	0x0100
        /*01fe*/ 	.byte	0x08
	.zero		1


	//   ....[25]....
        /*0200*/ 	.word	0x000003e0
        /*0204*/ 	.word	0x000000ff
        /*0208*/ 	.word	0x000000d0
        /*020c*/ 	.short	0x0100
        /*020e*/ 	.byte	0x08
	.zero		1


	//   ....[26]....
        /*0210*/ 	.word	0x000003f0
        /*0214*/ 	.word	0x000000ff
        /*0218*/ 	.word	0x00000068
        /*021c*/ 	.short	0x0100
        /*021e*/ 	.byte	0x08
	.zero		1


	//   ....[27]....
        /*0220*/ 	.word	0x00000400
        /*0224*/ 	.word	0x000000ff
        /*0228*/ 	.word	0x000000d8
        /*022c*/ 	.short	0x0100
        /*022e*/ 	.byte	0x08
	.zero		1


	//   ....[28]....
        /*0230*/ 	.word	0x00000690
        /*0234*/ 	.word	0x000000ff
        /*0238*/ 	.word	0x000000f0
        /*023c*/ 	.short	0x0100
        /*023e*/ 	.byte	0x06
	.zero		1


	//   ....[29]....
        /*0240*/ 	.word	0x000006f0
        /*0244*/ 	.word	0x000000ff
        /*0248*/ 	.word	0x000000f8
        /*024c*/ 	.short	0x0100
        /*024e*/ 	.byte	0x06
	.zero		1


	//   ....[30]....
        /*0250*/ 	.word	0x00001660
        /*0254*/ 	.word	0x000000ff
        /*0258*/ 	.word	0x00000000
        /*025c*/ 	.short	0x010a
        /*025e*/ 	.byte	0x06
	.zero		1


	//   ....[31]....
        /*0260*/ 	.word	0x000016a0
        /*0264*/ 	.word	0x000000ff
        /*0268*/ 	.word	0x00000000
        /*026c*/ 	.short	0x010a
        /*026e*/ 	.byte	0x06
	.zero		1


	//   ....[32]....
        /*0270*/ 	.word	0x00001fd0
        /*0274*/ 	.word	0x000000ff
        /*0278*/ 	.word	0x00000000
        /*027c*/ 	.short	0x010a
        /*027e*/ 	.byte	0x0c
	.zero		1


	//   ....[33]....
        /*0280*/ 	.word	0x00002010
        /*0284*/ 	.word	0x000000ff
        /*0288*/ 	.word	0x00000000
        /*028c*/ 	.short	0x010a
        /*028e*/ 	.byte	0x0c
	.zero		1


	//   ....[34]....
        /*0290*/ 	.word	0x00002640
        /*0294*/ 	.word	0x000000ff
        /*0298*/ 	.word	0x00000000
        /*029c*/ 	.short	0x0101
        /*029e*/ 	.byte	0x08
	.zero		1


	//   ....[35]....
        /*02a0*/ 	.word	0x00002ca0
        /*02a4*/ 	.word	0x000000ff
        /*02a8*/ 	.word	0x00000000
        /*02ac*/ 	.short	0x0101
        /*02ae*/ 	.byte	0x08
	.zero		1


	//   ....[36]....
        /*02b0*/ 	.word	0x00008640
        /*02b4*/ 	.word	0x00000013
        /*02b8*/ 	.word	0x00000070
        /*02bc*/ 	.short	0x010a
        /*02be*/ 	.byte	0x3f
	.zero		1


	//   ....[37]....
        /*02c0*/ 	.word	0x000089d0
        /*02c4*/ 	.word	0x00000008
        /*02c8*/ 	.word	0x000000f8
        /*02cc*/ 	.short	0x0101
        /*02ce*/ 	.byte	0x3f
	.zero		1


	//   ....[38]....
        /*02d0*/ 	.word	0x000090e0
        /*02d4*/ 	.word	0x00000006
        /*02d8*/ 	.word	0x00000000
        /*02dc*/ 	.short	0x010a
        /*02de*/ 	.byte	0x3f
	.zero		1


	//   ....[39]....
        /*02e0*/ 	.word	0x00009160
        /*02e4*/ 	.word	0x00000007
        /*02e8*/ 	.word	0x00000000
        /*02ec*/ 	.short	0x010a
        /*02ee*/ 	.byte	0x3f
	.zero		1


	//   ....[40]....
        /*02f0*/ 	.word	0x000091f0
        /*02f4*/ 	.word	0x00000006
        /*02f8*/ 	.word	0x00000000
        /*02fc*/ 	.short	0x010a
        /*02fe*/ 	.byte	0x3f
	.zero		1


	//   ....[41]....
        /*0300*/ 	.word	0x00009280
        /*0304*/ 	.word	0x00000009
        /*0308*/ 	.word	0x00000000
        /*030c*/ 	.short	0x010a
        /*030e*/ 	.byte	0x3f
	.zero		1


	//   ....[42]....
        /*0310*/ 	.word	0x00009310
        /*0314*/ 	.word	0x00000006
        /*0318*/ 	.word	0x00000000
        /*031c*/ 	.short	0x010a
        /*031e*/ 	.byte	0x3f
	.zero		1


	//   ....[43]....
        /*0320*/ 	.word	0x000093a0
        /*0324*/ 	.word	0x00000009
        /*0328*/ 	.word	0x00000000
        /*032c*/ 	.short	0x010a
        /*032e*/ 	.byte	0x3f
	.zero		1


	//   ....[44]....
        /*0330*/ 	.word	0x00009430
        /*0334*/ 	.word	0x00000006
        /*0338*/ 	.word	0x00000000
        /*033c*/ 	.short	0x010a
        /*033e*/ 	.byte	0x3f
	.zero		1


	//   ....[45]....
        /*0340*/ 	.word	0x000094c0
        /*0344*/ 	.word	0x00000009
        /*0348*/ 	.word	0x00000000
        /*034c*/ 	.short	0x010a
        /*034e*/ 	.byte	0x3f
	.zero		1


	//   ....[46]....
        /*0350*/ 	.word	0x00009550
        /*0354*/ 	.word	0x00000006
        /*0358*/ 	.word	0x00000000
        /*035c*/ 	.short	0x010a
        /*035e*/ 	.byte	0x3f
	.zero		1


	//   ....[47]....
        /*0360*/ 	.word	0x000095e0
        /*0364*/ 	.word	0x00000009
        /*0368*/ 	.word	0x00000000
        /*036c*/ 	.short	0x010a
        /*036e*/ 	.byte	0x3f
	.zero		1


	//   ....[48]....
        /*0370*/ 	.word	0x00009670
        /*0374*/ 	.word	0x00000006
        /*0378*/ 	.word	0x00000000
        /*037c*/ 	.short	0x010a
        /*037e*/ 	.byte	0x3f
	.zero		1


	//   ....[49]....
        /*0380*/ 	.word	0x00009700
        /*0384*/ 	.word	0x00000009
        /*0388*/ 	.word	0x00000000
        /*038c*/ 	.short	0x010a
        /*038e*/ 	.byte	0x3f
	.zero		1


	//   ....[50]....
        /*0390*/ 	.word	0x00009790
        /*0394*/ 	.word	0x00000006
        /*0398*/ 	.word	0x00000000
        /*039c*/ 	.short	0x010a
        /*039e*/ 	.byte	0x3f
	.zero		1


	//   ....[51]....
        /*03a0*/ 	.word	0x00009820
        /*03a4*/ 	.word	0x00000003
        /*03a8*/ 	.word	0x00000000
        /*03ac*/ 	.short	0x010a
        /*03ae*/ 	.byte	0x3f
	.zero		1


	//   ....[52]....
        /*03b0*/ 	.word	0x00009890
        /*03b4*/ 	.word	0x0000000b
        /*03b8*/ 	.word	0x00000000
        /*03bc*/ 	.short	0x010a
        /*03be*/ 	.byte	0x3f
	.zero		1


	//   ....[53]....
        /*03c0*/ 	.word	0x000098f0
        /*03c4*/ 	.word	0x0000008c
        /*03c8*/ 	.word	0x00000000
        /*03cc*/ 	.short	0x010a
        /*03ce*/ 	.byte	0x3f
	.zero		1


	//   ....[54]....
        /*03d0*/ 	.word	0x000099c0
        /*03d4*/ 	.word	0x00000013
        /*03d8*/ 	.word	0x00000070
        /*03dc*/ 	.short	0x010a
        /*03de*/ 	.byte	0x3f
	.zero		1


	//   ....[55]....
        /*03e0*/ 	.word	0x00009aa0
        /*03e4*/ 	.word	0x00000006
        /*03e8*/ 	.word	0x00000000
        /*03ec*/ 	.short	0x010a
        /*03ee*/ 	.byte	0x3f
	.zero		1


	//   ....[56]....
        /*03f0*/ 	.word	0x00009af0
        /*03f4*/ 	.word	0x00000007
        /*03f8*/ 	.word	0x00000000
        /*03fc*/ 	.short	0x010a
        /*03fe*/ 	.byte	0x3f
	.zero		1


	//   ....[57]....
        /*0400*/ 	.word	0x00009b40
        /*0404*/ 	.word	0x00000006
        /*0408*/ 	.word	0x00000000
        /*040c*/ 	.short	0x010a
        /*040e*/ 	.byte	0x3f
	.zero		1


	//   ....[58]....
        /*0410*/ 	.word	0x00009b90
        /*0414*/ 	.word	0x00000009
        /*0418*/ 	.word	0x00000000
        /*041c*/ 	.short	0x010a
        /*041e*/ 	.byte	0x3f
	.zero		1


	//   ....[59]....
        /*0420*/ 	.word	0x00009be0
        /*0424*/ 	.word	0x00000006
        /*0428*/ 	.word	0x00000000
        /*042c*/ 	.short	0x010a
        /*042e*/ 	.byte	0x3f
	.zero		1


	//   ....[60]....
        /*0430*/ 	.word	0x00009c30
        /*0434*/ 	.word	0x00000009
        /*0438*/ 	.word	0x00000000
        /*043c*/ 	.short	0x010a
        /*043e*/ 	.byte	0x3f
	.zero		1


	//   ....[61]....
        /*0440*/ 	.word	0x00009c80
        /*0444*/ 	.word	0x00000006
        /*0448*/ 	.word	0x00000000
        /*044c*/ 	.short	0x010a
        /*044e*/ 	.byte	0x3f
	.zero		1


	//   ....[62]....
        /*0450*/ 	.word	0x00009cd0
        /*0454*/ 	.word	0x00000009
        /*0458*/ 	.word	0x00000000
        /*045c*/ 	.short	0x010a
        /*045e*/ 	.byte	0x3f
	.zero		1


	//   ....[63]....
        /*0460*/ 	.word	0x00009d20
        /*0464*/ 	.word	0x00000006
        /*0468*/ 	.word	0x00000000
        /*046c*/ 	.short	0x010a
        /*046e*/ 	.byte	0x3f
	.zero		1


	//   ....[64]....
        /*0470*/ 	.word	0x00009d70
        /*0474*/ 	.word	0x00000009
        /*0478*/ 	.word	0x00000000
        /*047c*/ 	.short	0x010a
        /*047e*/ 	.byte	0x3f
	.zero		1


	//   ....[65]....
        /*0480*/ 	.word	0x00009dc0
        /*0484*/ 	.word	0x00000006
        /*0488*/ 	.word	0x00000000
        /*048c*/ 	.short	0x010a
        /*048e*/ 	.byte	0x3f
	.zero		1


	//   ....[66]....
        /*0490*/ 	.word	0x00009e10
        /*0494*/ 	.word	0x00000009
        /*0498*/ 	.word	0x00000000
        /*049c*/ 	.short	0x010a
        /*049e*/ 	.byte	0x3f
	.zero		1


	//   ....[67]....
        /*04a0*/ 	.word	0x00009e60
        /*04a4*/ 	.word	0x00000006
        /*04a8*/ 	.word	0x00000000
        /*04ac*/ 	.short	0x010a
        /*04ae*/ 	.byte	0x3f
	.zero		1


	//----- nvinfo : EIATTR_NUM_MBARRIERS
	.align		4
.L_28:
        /*04b0*/ 	.byte	0x03, 0x38
        /*04b2*/ 	.short	0x001e


	//----- nvinfo : EIATTR_EXIT_INSTR_OFFSETS
	.align		4
        /*04b4*/ 	.byte	0x04, 0x1c
        /*04b6*/ 	.short	(.L_30 - .L_29)


	//   ....[0]....
.L_29:
        /*04b8*/ 	.word	0x00000740


	//   ....[1]....
        /*04bc*/ 	.word	0x00001000


	//   ....[2]....
        /*04c0*/ 	.word	0x00007cb0


	//   ....[3]....
        /*04c4*/ 	.word	0x000082e0


	//   ....[4]....
        /*04c8*/ 	.word	0x00009870


	//----- nvinfo : EIATTR_MAX_THREADS
	.align		4
.L_30:
        /*04cc*/ 	.byte	0x04, 0x05
        /*04ce*/ 	.short	(.L_32 - .L_31)
.L_31:
        /*04d0*/ 	.word	0x00000180
        /*04d4*/ 	.word	0x00000001
        /*04d8*/ 	.word	0x00000001


	//----- nvinfo : EIATTR_CRS_STACK_SIZE
	.align		4
.L_32:
        /*04dc*/ 	.byte	0x04, 0x1e
        /*04de*/ 	.short	(.L_34 - .L_33)
.L_33:
        /*04e0*/ 	.word	0x00000000


	//----- nvinfo : EIATTR_CBANK_PARAM_SIZE
	.align		4
.L_34:
        /*04e4*/ 	.byte	0x03, 0x19
        /*04e6*/ 	.short	0x0470


	//----- nvinfo : EIATTR_PARAM_CBANK
	.align		4
        /*04e8*/ 	.byte	0x04, 0x0a
        /*04ea*/ 	.short	(.L_36 - .L_35)
	.align		4
.L_35:
        /*04ec*/ 	.word	index@(.nv.constant0._ZN7cutlass13device_kernelINS_4gemm6kernel13GemmUniversalIN4cute5tupleIJiiiiEEENS1_10collective13CollectiveMmaINS1_37MainloopSm90TmaGmmaWarpSpecializedFP8ILi14ENS5_IJNS4_1CILi1EEESB_SB_EEENS1_35KernelTmaWarpSpecializedCooperativeEEENS5_IJNSA_ILi128EEESF_NSA_ILi64EEEEEENS_12float_e4m3_tENS5_IJlSB_lEEESI_SJ_NS4_8TiledMMAINS4_8MMA_AtomIJNS4_4SM904GMMA31MMA_64x128x32_F32E4M3E4M3_SS_TNILNSN_7ScaleInE1ELSP_1EEEEEENS4_6LayoutINS5_IJNSA_ILi2EEESB_SB_EEENS5_IJSB_NSA_ILi0EEESV_EEEEENS5_IJNS4_10UnderscoreESY_SY_EEEEENS4_13SM90_TMA_LOADENS4_14ComposedLayoutINS4_7SwizzleILi2ELi4ELi3EEENS4_18smem_ptr_flag_bitsILi8EEENSS_INS5_IJNSA_ILi8EEESG_EEENS5_IJSG_SB_EEEEEEEvNS4_8identityES11_S1B_vS1C_EENS_8epilogue10collective6detail29Sm90TmaWarpSpecializedAdapterINS1F_15DefaultEpilogueISI_SJ_SJ_NS1E_6thread17LinearCombinationISI_Li1EffLNS1J_9ScaleType4KindE0ELNS_15FloatRoundStyleE2ESI_EENS1_15EpilogueDefaultEEEEEvvEEEEvNT_6ParamsE)
        /*04f0*/ 	.short	0x0210
        /*04f2*/ 	.short	0x0470


	//----- nvinfo : EIATTR_SW_WAR
	.align		4
.L_36:
        /*04f4*/ 	.byte	0x04, 0x36
        /*04f6*/ 	.short	(.L_38 - .L_37)
.L_37:
        /*04f8*/ 	.word	0x00000008
.L_38:


//--------------------- .nv.callgraph             --------------------------
	.section	.nv.callgraph,"",@"SHT_CUDA_CALLGRAPH"
	.align	4
	.sectionentsize	8
	.align		4
        /*0000*/ 	.word	0x00000000
	.align		4
        /*0004*/ 	.word	0xffffffff
	.align		4
        /*0008*/ 	.word	0x00000000
	.align		4
        /*000c*/ 	.word	0xfffffffe
	.align		4
        /*0010*/ 	.word	0x00000000
	.align		4
        /*0014*/ 	.word	0xfffffffd
	.align		4
        /*0018*/ 	.word	0x00000000
	.align		4
        /*001c*/ 	.word	0xfffffffc


//--------------------- .nv.constant4             --------------------------
	.section	.nv.constant4,"a",@progbits
	.align	8
	.align		8
.nv.constant4:
        /*0000*/ 	.dword	_ZN40_INTERNAL_d9fb9261_4_k_cu_a80721a8_250044cuda3std3__45__cpo5beginE
	.align		8
        /*0008*/ 	.dword	_ZN40_INTERNAL_d9fb9261_4_k_cu_a80721a8_250044cuda3std3__45__cpo3endE
	.align		8
        /*0010*/ 	.dword	_ZN40_INTERNAL_d9fb9261_4_k_cu_a80721a8_250044cuda3std3__45__cpo6cbeginE
	.align		8
        /*0018*/ 	.dword	_ZN40_INTERNAL_d9fb9261_4_k_cu_a80721a8_250044cuda3std3__45__cpo4cendE
	.align		8
        /*0020*/ 	.dword	_ZN40_INTERNAL_d9fb9261_4_k_cu_a80721a8_250044cuda3std3__442_GLOBAL__N__d9fb9261_4_k_cu_a80721a8_250046ignoreE
	.align		8
        /*0028*/ 	.dword	_ZN40_INTERNAL_d9fb9261_4_k_cu_a80721a8_250044cuda3std3__419piecewise_constructE
	.align		8
        /*0030*/ 	.dword	_ZN40_INTERNAL_d9fb9261_4_k_cu_a80721a8_250044cuda3std3__48in_placeE
	.align		8
        /*0038*/ 	.dword	_ZN40_INTERNAL_d9fb9261_4_k_cu_a80721a8_250044cuda3std6ranges3__45__cpo4swapE
	.align		8
        /*0040*/ 	.dword	_ZN40_INTERNAL_d9fb9261_4_k_cu_a80721a8_250044cuda3std6ranges3__45__cpo9iter_moveE
	.align		8
        /*0048*/ 	.dword	_ZN40_INTERNAL_d9fb9261_4_k_cu_a80721a8_250044cute7productE
	.align		8
        /*0050*/ 	.dword	_ZN40_INTERNAL_d9fb9261_4_k_cu_a80721a8_250044cute1_E


//--------------------- .text._ZN7cutlass13device_kernelINS_4gemm6kernel13GemmUniversalIN4cute5tupleIJiiiiEEENS1_10collective13CollectiveMmaINS1_37MainloopSm90TmaGmmaWarpSpecializedFP8ILi14ENS5_IJNS4_1CILi1EEESB_SB_EEENS1_35KernelTmaWarpSpecializedCooperativeEEENS5_IJNSA_ILi128EEESF_NSA_ILi64EEEEEENS_12float_e4m3_tENS5_IJlSB_lEEESI_SJ_NS4_8TiledMMAINS4_8MMA_AtomIJNS4_4SM904GMMA31MMA_64x128x32_F32E4M3E4M3_SS_TNILNSN_7ScaleInE1ELSP_1EEEEEENS4_6LayoutINS5_IJNSA_ILi2EEESB_SB_EEENS5_IJSB_NSA_ILi0EEESV_EEEEENS5_IJNS4_10UnderscoreESY_SY_EEEEENS4_13SM90_TMA_LOADENS4_14ComposedLayoutINS4_7SwizzleILi2ELi4ELi3EEENS4_18smem_ptr_flag_bitsILi8EEENSS_INS5_IJNSA_ILi8EEESG_EEENS5_IJSG_SB_EEEEEEEvNS4_8identityES11_S1B_vS1C_EENS_8epilogue10collective6detail29Sm90TmaWarpSpecializedAdapterINS1F_15DefaultEpilogueISI_SJ_SJ_NS1E_6thread17LinearCombinationISI_Li1EffLNS1J_9ScaleType4KindE0ELNS_15FloatRoundStyleE2ESI_EENS1_15EpilogueDefaultEEEEEvvEEEEvNT_6ParamsE --------------------------
	.section	.text._ZN7cutlass13device_kernelINS_4gemm6kernel13GemmUniversalIN4cute5tupleIJiiiiEEENS1_10collective13CollectiveMmaINS1_37MainloopSm90TmaGmmaWarpSpecializedFP8ILi14ENS5_IJNS4_1CILi1EEESB_SB_EEENS1_35KernelTmaWarpSpecializedCooperativeEEENS5_IJNSA_ILi128EEESF_NSA_ILi64EEEEEENS_12float_e4m3_tENS5_IJlSB_lEEESI_SJ_NS4_8TiledMMAINS4_8MMA_AtomIJNS4_4SM904GMMA31MMA_64x128x32_F32E4M3E4M3_SS_TNILNSN_7ScaleInE1ELSP_1EEEEEENS4_6LayoutINS5_IJNSA_ILi2EEESB_SB_EEENS5_IJSB_NSA_ILi0EEESV_EEEEENS5_IJNS4_10UnderscoreESY_SY_EEEEENS4_13SM90_TMA_LOADENS4_14ComposedLayoutINS4_7SwizzleILi2ELi4ELi3EEENS4_18smem_ptr_flag_bitsILi8EEENSS_INS5_IJNSA_ILi8EEESG_EEENS5_IJSG_SB_EEEEEEEvNS4_8identityES11_S1B_vS1C_EENS_8epilogue10collective6detail29Sm90TmaWarpSpecializedAdapterINS1F_15DefaultEpilogueISI_SJ_SJ_NS1E_6thread17LinearCombinationISI_Li1EffLNS1J_9ScaleType4KindE0ELNS_15FloatRoundStyleE2ESI_EENS1_15EpilogueDefaultEEEEEvvEEEEvNT_6ParamsE,"ax",@progbits
	.align	128
.text._ZN7cutlass13device_kernelINS_4gemm6kernel13GemmUniversalIN4cute5tupleIJiiiiEEENS1_10collective13CollectiveMmaINS1_37MainloopSm90TmaGmmaWarpSpecializedFP8ILi14ENS5_IJNS4_1CILi1EEESB_SB_EEENS1_35KernelTmaWarpSpecializedCooperativeEEENS5_IJNSA_ILi128EEESF_NSA_ILi64EEEEEENS_12float_e4m3_tENS5_IJlSB_lEEESI_SJ_NS4_8TiledMMAINS4_8MMA_AtomIJNS4_4SM904GMMA31MMA_64x128x32_F32E4M3E4M3_SS_TNILNSN_7ScaleInE1ELSP_1EEEEEENS4_6LayoutINS5_IJNSA_ILi2EEESB_SB_EEENS5_IJSB_NSA_ILi0EEESV_EEEEENS5_IJNS4_10UnderscoreESY_SY_EEEEENS4_13SM90_TMA_LOADENS4_14ComposedLayoutINS4_7SwizzleILi2ELi4ELi3EEENS4_18smem_ptr_flag_bitsILi8EEENSS_INS5_IJNSA_ILi8EEESG_EEENS5_IJSG_SB_EEEEEEEvNS4_8identityES11_S1B_vS1C_EENS_8epilogue10collective6detail29Sm90TmaWarpSpecializedAdapterINS1F_15DefaultEpilogueISI_SJ_SJ_NS1E_6thread17LinearCombinationISI_Li1EffLNS1J_9ScaleType4KindE0ELNS_15FloatRoundStyleE2ESI_EENS1_15EpilogueDefaultEEEEEvvEEEEvNT_6ParamsE:
        .type           _ZN7cutlass13device_kernelINS_4gemm6kernel13GemmUniversalIN4cute5tupleIJiiiiEEENS1_10collective13CollectiveMmaINS1_37MainloopSm90TmaGmmaWarpSpecializedFP8ILi14ENS5_IJNS4_1CILi1EEESB_SB_EEENS1_35KernelTmaWarpSpecializedCooperativeEEENS5_IJNSA_ILi128EEESF_NSA_ILi64EEEEEENS_12float_e4m3_tENS5_IJlSB_lEEESI_SJ_NS4_8TiledMMAINS4_8MMA_AtomIJNS4_4SM904GMMA31MMA_64x128x32_F32E4M3E4M3_SS_TNILNSN_7ScaleInE1ELSP_1EEEEEENS4_6LayoutINS5_IJNSA_ILi2EEESB_SB_EEENS5_IJSB_NSA_ILi0EEESV_EEEEENS5_IJNS4_10UnderscoreESY_SY_EEEEENS4_13SM90_TMA_LOADENS4_14ComposedLayoutINS4_7SwizzleILi2ELi4ELi3EEENS4_18smem_ptr_flag_bitsILi8EEENSS_INS5_IJNSA_ILi8EEESG_EEENS5_IJSG_SB_EEEEEEEvNS4_8identityES11_S1B_vS1C_EENS_8epilogue10collective6detail29Sm90TmaWarpSpecializedAdapterINS1F_15DefaultEpilogueISI_SJ_SJ_NS1E_6thread17LinearCombinationISI_Li1EffLNS1J_9ScaleType4KindE0ELNS_15FloatRoundStyleE2ESI_EENS1_15EpilogueDefaultEEEEEvvEEEEvNT_6ParamsE,@function
        .size           _ZN7cutlass13device_kernelINS_4gemm6kernel13GemmUniversalIN4cute5tupleIJiiiiEEENS1_10collective13CollectiveMmaINS1_37MainloopSm90TmaGmmaWarpSpecializedFP8ILi14ENS5_IJNS4_1CILi1EEESB_SB_EEENS1_35KernelTmaWarpSpecializedCooperativeEEENS5_IJNSA_ILi128EEESF_NSA_ILi64EEEEEENS_12float_e4m3_tENS5_IJlSB_lEEESI_SJ_NS4_8TiledMMAINS4_8MMA_AtomIJNS4_4SM904GMMA31MMA_64x128x32_F32E4M3E4M3_SS_TNILNSN_7ScaleInE1ELSP_1EEEEEENS4_6LayoutINS5_IJNSA_ILi2EEESB_SB_EEENS5_IJSB_NSA_ILi0EEESV_EEEEENS5_IJNS4_10UnderscoreESY_SY_EEEEENS4_13SM90_TMA_LOADENS4_14ComposedLayoutINS4_7SwizzleILi2ELi4ELi3EEENS4_18smem_ptr_flag_bitsILi8EEENSS_INS5_IJNSA_ILi8EEESG_EEENS5_IJSG_SB_EEEEEEEvNS4_8identityES11_S1B_vS1C_EENS_8epilogue10collective6detail29Sm90TmaWarpSpecializedAdapterINS1F_15DefaultEpilogueISI_SJ_SJ_NS1E_6thread17LinearCombinationISI_Li1EffLNS1J_9ScaleType4KindE0ELNS_15FloatRoundStyleE2ESI_EENS1_15EpilogueDefaultEEEEEvvEEEEvNT_6ParamsE,(.L_x_222 - _ZN7cutlass13device_kernelINS_4gemm6kernel13GemmUniversalIN4cute5tupleIJiiiiEEENS1_10collective13CollectiveMmaINS1_37MainloopSm90TmaGmmaWarpSpecializedFP8ILi14ENS5_IJNS4_1CILi1EEESB_SB_EEENS1_35KernelTmaWarpSpecializedCooperativeEEENS5_IJNSA_ILi128EEESF_NSA_ILi64EEEEEENS_12float_e4m3_tENS5_IJlSB_lEEESI_SJ_NS4_8TiledMMAINS4_8MMA_AtomIJNS4_4SM904GMMA31MMA_64x128x32_F32E4M3E4M3_SS_TNILNSN_7ScaleInE1ELSP_1EEEEEENS4_6LayoutINS5_IJNSA_ILi2EEESB_SB_EEENS5_IJSB_NSA_ILi0EEESV_EEEEENS5_IJNS4_10UnderscoreESY_SY_EEEEENS4_13SM90_TMA_LOADENS4_14ComposedLayoutINS4_7SwizzleILi2ELi4ELi3EEENS4_18smem_ptr_flag_bitsILi8EEENSS_INS5_IJNSA_ILi8EEESG_EEENS5_IJSG_SB_EEEEEEEvNS4_8identityES11_S1B_vS1C_EENS_8epilogue10collective6detail29Sm90TmaWarpSpecializedAdapterINS1F_15DefaultEpilogueISI_SJ_SJ_NS1E_6thread17LinearCombinationISI_Li1EffLNS1J_9ScaleType4KindE0ELNS_15FloatRoundStyleE2ESI_EENS1_15EpilogueDefaultEEEEEvvEEEEvNT_6ParamsE)
        .other          _ZN7cutlass13device_kernelINS_4gemm6kernel13GemmUniversalIN4cute5tupleIJiiiiEEENS1_10collective13CollectiveMmaINS1_37MainloopSm90TmaGmmaWarpSpecializedFP8ILi14ENS5_IJNS4_1CILi1EEESB_SB_EEENS1_35KernelTmaWarpSpecializedCooperativeEEENS5_IJNSA_ILi128EEESF_NSA_ILi64EEEEEENS_12float_e4m3_tENS5_IJlSB_lEEESI_SJ_NS4_8TiledMMAINS4_8MMA_AtomIJNS4_4SM904GMMA31MMA_64x128x32_F32E4M3E4M3_SS_TNILNSN_7ScaleInE1ELSP_1EEEEEENS4_6LayoutINS5_IJNSA_ILi2EEESB_SB_EEENS5_IJSB_NSA_ILi0EEESV_EEEEENS5_IJNS4_10UnderscoreESY_SY_EEEEENS4_13SM90_TMA_LOADENS4_14ComposedLayoutINS4_7SwizzleILi2ELi4ELi3EEENS4_18smem_ptr_flag_bitsILi8EEENSS_INS5_IJNSA_ILi8EEESG_EEENS5_IJSG_SB_EEEEEEEvNS4_8identityES11_S1B_vS1C_EENS_8epilogue10collective6detail29Sm90TmaWarpSpecializedAdapterINS1F_15DefaultEpilogueISI_SJ_SJ_NS1E_6thread17LinearCombinationISI_Li1EffLNS1J_9ScaleType4KindE0ELNS_15FloatRoundStyleE2ESI_EENS1_15EpilogueDefaultEEEEEvvEEEEvNT_6ParamsE,@"STO_CUDA_ENTRY STV_DEFAULT"
_ZN7cutlass13device_kernelINS_4gemm6kernel13GemmUniversalIN4cute5tupleIJiiiiEEENS1_10collective13CollectiveMmaINS1_37MainloopSm90TmaGmmaWarpSpecializedFP8ILi14ENS5_IJNS4_1CILi1EEESB_SB_EEENS1_35KernelTmaWarpSpecializedCooperativeEEENS5_IJNSA_ILi128EEESF_NSA_ILi64EEEEEENS_12float_e4m3_tENS5_IJlSB_lEEESI_SJ_NS4_8TiledMMAINS4_8MMA_AtomIJNS4_4SM904GMMA31MMA_64x128x32_F32E4M3E4M3_SS_TNILNSN_7ScaleInE1ELSP_1EEEEEENS4_6LayoutINS5_IJNSA_ILi2EEESB_SB_EEENS5_IJSB_NSA_ILi0EEESV_EEEEENS5_IJNS4_10UnderscoreESY_SY_EEEEENS4_13SM90_TMA_LOADENS4_14ComposedLayoutINS4_7SwizzleILi2ELi4ELi3EEENS4_18smem_ptr_flag_bitsILi8EEENSS_INS5_IJNSA_ILi8EEESG_EEENS5_IJSG_SB_EEEEEEEvNS4_8identityES11_S1B_vS1C_EENS_8epilogue10collective6detail29Sm90TmaWarpSpecializedAdapterINS1F_15DefaultEpilogueISI_SJ_SJ_NS1E_6thread17LinearCombinationISI_Li1EffLNS1J_9ScaleType4KindE0ELNS_15FloatRoundStyleE2ESI_EENS1_15EpilogueDefaultEEEEEvvEEEEvNT_6ParamsE:
[----:B------:R-:W-:Y:S01]  /*0000*/  LDC R1, c[0x0][0x28] ;  /* 0x00000a00ff017b82 */ /* 0x000fe20000000800 */
[----:B------:R-:W0:Y:S01]  /*0010*/  S2R R0, SR_TID.X ;  /* 0x0000000000007919 */ /* 0x000e220000002100 */
[----:B------:R-:W-:Y:S01]  /*0020*/  ELECT P0, URZ, PT ;  /* 0x00000000003f782f */ /* 0x000fe20003800000 */
[----:B------:R-:W-:Y:S01]  /*0030*/  BSSY B0, `(.L_x_0) ;  /* 0x000000f000007945 */ /* 0x000fe20003800000 */
[--C-:B0-----:R-:W-:Y:S02]  /*0040*/  SHF.R.U32.HI R2, RZ, 0x5, R0.reuse ;  /* 0x00000005ff027819 */ /* 0x101fe40000011600 */
[----:B------:R-:W-:-:S03]  /*0050*/  SHF.R.U32.HI R3, RZ, 0x7, R0 ;  /* 0x00000007ff037819 */ /* 0x000fc60000011600 */
[----:B------:R-:W0:Y:S04]  /*0060*/  SHFL.IDX PT, R5, R2, RZ, 0x1f ;  /* 0x00001fff02057589 */ /* 0x000e2800000e0000 */
[----:B------:R1:W2:Y:S01]  /*0070*/  SHFL.IDX PT, R6, R3, RZ, 0x1f ;  /* 0x00001fff03067589 */ /* 0x0002a200000e0000 */
[----:B0-----:R-:W-:-:S13]  /*0080*/  ISETP.NE.OR P0, PT, R5, RZ, !P0 ;  /* 0x000000ff0500720c */ /* 0x001fda0004705670 */
[----:B-12---:R-:W-:Y:S05]  /*0090*/  @P0 BRA `(.L_x_1) ;  /* 0x0000000000200947 */ /* 0x006fea0003800000 */
[----:B------:R-:W-:Y:S02]  /*00a0*/  ULDC.64 UR4, c[0x0][0x198] ;  /* 0x0000660000047ab9 */ /* 0x000fe40000000a00 */
[----:B------:R-:W-:Y:S02]  /*00b0*/  UIADD3 UR6, UP0, UR4, 0xf0, URZ ;  /* 0x000000f004067890 */ /* 0x000fe4000ff1e03f */
[----:B------:R-:W-:Y:S02]  /*00c0*/  UIADD3 UR4, UP1, UR4, 0x1f0, URZ ;  /* 0x000001f004047890 */ /* 0x000fe4000ff3e03f */
[----:B------:R-:W-:Y:S02]  /*00d0*/  UIADD3.X UR7, URZ, UR5, URZ, UP0, !UPT ;  /* 0x000000053f077290 */ /* 0x000fe400087fe43f */
[----:B------:R-:W-:-:S07]  /*00e0*/  UIADD3.X UR5, URZ, UR5, URZ, UP1, !UPT ;  /* 0x000000053f057290 */ /* 0x000fce0008ffe43f */
[----:B------:R0:W-:Y:S02]  /*00f0*/  UTMACCTL.PF [UR6] ;  /* 0x00000000060079b9 */ /* 0x0001e40008040000 */
[----:B------:R0:W-:Y:S02]  /*0100*/  UTMACCTL.PF [UR4] ;  /* 0x00000000040079b9 */ /* 0x0001e40008040000 */
[----:B0-----:R-:W-:Y:S01]  /*0110*/  NOP ;  /* 0x0000000000007918 */ /* 0x001fe20000000000 */
.L_x_1:
[----:B------:R-:W-:Y:S05]  /*0120*/  BSYNC B0 ;  /* 0x0000000000007941 */ /* 0x000fea0003800000 */
.L_x_0:
[----:B------:R-:W0:Y:S02]  /*0130*/  SHFL.IDX PT, R3, R2, RZ, 0x1f ;  /* 0x00001fff02037589 */ /* 0x000e2400000e0000 */
[----:B0-----:R-:W-:-:S13]  /*0140*/  ISETP.NE.AND P0, PT, R3, RZ, PT ;  /* 0x000000ff0300720c */ /* 0x001fda0003f05270 */
[----:B------:R-:W-:Y:S05]  /*0150*/  @P0 BRA `(.L_x_2) ;  /* 0x0000000000b40947 */ /* 0x000fea0003800000 */
[----:B------:R-:W-:Y:S01]  /*0160*/  ELECT P0, URZ, PT ;  /* 0x00000000003f782f */ /* 0x000fe20003800000 */
[----:B------:R-:W-:-:S12]  /*0170*/  BSSY B0, `(.L_x_2) ;  /* 0x000002b000007945 */ /* 0x000fd80003800000 */
[----:B------:R-:W-:Y:S05]  /*0180*/  @!P0 BRA `(.L_x_3) ;  /* 0x0000000000a48947 */ /* 0x000fea0003800000 */
[----:B------:R-:W0:Y:S01]  /*0190*/  S2UR UR8, SR_CgaCtaId ;  /* 0x00000000000879c3 */ /* 0x000e220000008800 */
[----:B------:R-:W-:Y:S01]  /*01a0*/  UMOV UR4, 0x400 ;  /* 0x0000040000047882 */ /* 0x000fe20000000000 */
[----:B------:R-:W-:Y:S01]  /*01b0*/  UMOV UR5, 0x1 ;  /* 0x0000000100057882 */ /* 0x000fe20000000000 */
[----:B------:R-:W-:Y:S02]  /*01c0*/  UMOV UR6, 0x100 ;  /* 0x0000010000067882 */ /* 0x000fe40000000000 */
[----:B------:R-:W-:-:S04]  /*01d0*/  UIADD3 UR6, -UR6, 0x100000, URZ ;  /* 0x0010000006067890 */ /* 0x000fc8000fffe13f */
[----:B------:R-:W-:Y:S02]  /*01e0*/  USHF.L.U32 UR7, UR6, 0xb, URZ ;  /* 0x0000000b06077899 */ /* 0x000fe4000800063f */
[----:B------:R-:W-:Y:S02]  /*01f0*/  USHF.L.U32 UR6, UR6, 0x1, URZ ;  /* 0x0000000106067899 */ /* 0x000fe4000800063f */
[----:B0-----:R-:W-:Y:S02]  /*0200*/  ULEA UR8, UR8, UR4, 0x18 ;  /* 0x0000000408087291 */ /* 0x001fe4000f8ec03f */
[----:B------:R-:W-:-:S04]  /*0210*/  UIADD3 UR4, -UR5, 0x100000, URZ ;  /* 0x0010000005047890 */ /* 0x000fc8000fffe13f */
[----:B------:R-:W-:Y:S02]  /*0220*/  USHF.L.U32 UR5, UR4, 0xb, URZ ;  /* 0x0000000b04057899 */ /* 0x000fe4000800063f */
[----:B------:R-:W-:Y:S01]  /*0230*/  USHF.L.U32 UR4, UR4, 0x1, URZ ;  /* 0x0000000104047899 */ /* 0x000fe2000800063f */
[----:B------:R-:W0:Y:S11]  /*0240*/  FENCE.VIEW.ASYNC.S ;  /* 0x00000000000073c6 */ /* 0x000e360000000000 */
[----:B0-----:R0:W1:Y:S01]  /*0250*/  SYNCS.EXCH.64 URZ, [UR8], UR4 ;  /* 0x00000004083f75b2 */ /* 0x0010620008000100 */
[----:B------:R0:W2:Y:S01]  /*0260*/  SYNCS.EXCH.64 URZ, [UR8+0x70], UR6 ;  /* 0x00007006083f75b2 */ /* 0x0000a20008000100 */
[----:B------:R0:W3:Y:S01]  /*0270*/  SYNCS.EXCH.64 URZ, [UR8+0x8], UR4 ;  /* 0x00000804083f75b2 */ /* 0x0000e20008000100 */
[----:B------:R0:W4:Y:S01]  /*0280*/  SYNCS.EXCH.64 URZ, [UR8+0x78], UR6 ;  /* 0x00007806083f75b2 */ /* 0x0001220008000100 */
[----:B------:R0:W0:Y:S01]  /*0290*/  SYNCS.EXCH.64 URZ, [UR8+0x10], UR4 ;  /* 0x00001004083f75b2 */ /* 0x0000220008000100 */
        /* <DEDUP_REMOVED lines=23> */
[----:B-1234-:R-:W-:Y:S01]  /*0410*/  NOP ;  /* 0x0000000000007918 */ /* 0x01efe20000000000 */
.L_x_3:
[----:B0-----:R-:W-:Y:S05]  /*0420*/  BSYNC B0 ;  /* 0x0000000000007941 */ /* 0x001fea0003800000 */
.L_x_2:
[----:B------:R-:W0:Y:S01]  /*0430*/  SHFL.IDX PT, R2, R2, RZ, 0x1f ;  /* 0x00001fff02027589 */ /* 0x000e2200000e0000 */
[----:B------:R-:W1:Y:S01]  /*0440*/  LDC R3, c[0x0][0x65c] ;  /* 0x00019700ff037b82 */ /* 0x000e620000000800 */
[----:B------:R-:W-:Y:S02]  /*0450*/  ELECT P0, URZ, PT ;  /* 0x00000000003f782f */ /* 0x000fe40003800000 */
[----:B------:R-:W-:Y:S01]  /*0460*/  SHF.R.S32.HI R4, RZ, 0x1f, R5 ;  /* 0x0000001fff047819 */ /* 0x000fe20000011405 */
[----:B------:R-:W2:Y:S01]  /*0470*/  S2R R10, SR_CTAID.Y ;  /* 0x00000000000a7919 */ /* 0x000ea20000002600 */
[----:B------:R-:W-:Y:S01]  /*0480*/  UMOV UR4, 0x20 ;  /* 0x0000002000047882 */ /* 0x000fe20000000000 */
[C---:B------:R-:W-:Y:S01]  /*0490*/  ISETP.NE.AND P3, PT, R6.reuse, RZ, PT ;  /* 0x000000ff0600720c */ /* 0x040fe20003f65270 */
[----:B------:R-:W-:Y:S01]  /*04a0*/  VIADD R11, R6, 0xffffffff ;  /* 0xffffffff060b7836 */ /* 0x000fe20000000000 */
[----:B------:R-:W3:Y:S01]  /*04b0*/  S2R R8, SR_CTAID.X ;  /* 0x0000000000087919 */ /* 0x000ee20000002500 */
[----:B------:R-:W-:Y:S01]  /*04c0*/  LEA.HI R4, R4, R5, RZ, 0x2 ;  /* 0x0000000504047211 */ /* 0x000fe200078f10ff */
[----:B------:R-:W-:Y:S01]  /*04d0*/  NOP ;  /* 0x0000000000007918 */ /* 0x000fe20000000000 */
[----:B------:R-:W-:Y:S01]  /*04e0*/  NOP ;  /* 0x0000000000007918 */ /* 0x000fe20000000000 */
[----:B------:R-:W-:-:S02]  /*04f0*/  ISETP.GE.U32.AND P1, PT, R11, 0x2, PT ;  /* 0x000000020b00780c */ /* 0x000fc40003f26070 */
[----:B------:R-:W-:-:S05]  /*0500*/  LOP3.LUT R4, R4, 0xfffffffc, RZ, 0xc0, !PT ;  /* 0xfffffffc04047812 */ /* 0x000fca00078ec0ff */
[----:B------:R-:W-:Y:S01]  /*0510*/  IMAD.IADD R5, R5, 0x1, -R4 ;  /* 0x0000000105057824 */ /* 0x000fe200078e0a04 */
[----:B0-----:R-:W-:Y:S02]  /*0520*/  ISETP.NE.OR P0, PT, R2, RZ, !P0 ;  /* 0x000000ff0200720c */ /* 0x001fe40004705670 */
[----:B-1----:R-:W-:-:S11]  /*0530*/  ISETP.NE.AND P2, PT, R3, 0x1, PT ;  /* 0x000000010300780c */ /* 0x002fd60003f45270 */
[----:B------:R-:W-:Y:S01]  /*0540*/  VOTEU.ALL UP0, P0 ;  /* 0x00000000003f7886 */ /* 0x000fe20000000000 */
[----:B------:R-:W-:Y:S01]  /*0550*/  VOTEU.ALL UP1, P0 ;  /* 0x00000000003f7886 */ /* 0x000fe20000020000 */
[----:B------:R-:W3:Y:S01]  /*0560*/  @P2 LDC R9, c[0x0][0x10] ;  /* 0x00000400ff092b82 */ /* 0x000ee20000000800 */
[----:B--2---:R-:W-:Y:S02]  /*0570*/  @P2 IMAD.MOV.U32 R2, RZ, RZ, R10 ;  /* 0x000000ffff022224 */ /* 0x004fe400078e000a */
[----:B------:R-:W-:Y:S01]  /*0580*/  @!UP0 UMOV UR6, 0x400 ;  /* 0x0000040000068882 */ /* 0x000fe20000000000 */
[----:B------:R-:W-:-:S04]  /*0590*/  @!UP0 UIADD3 UR4, -UR4, 0x100000, URZ ;  /* 0x0010000004048890 */ /* 0x000fc8000fffe13f */
[----:B------:R-:W-:Y:S02]  /*05a0*/  @!UP0 USHF.L.U32 UR5, UR4, 0xb, URZ ;  /* 0x0000000b04058899 */ /* 0x000fe4000800063f */
[----:B------:R-:W-:Y:S01]  /*05b0*/  @!UP0 USHF.L.U32 UR4, UR4, 0x1, URZ ;  /* 0x0000000104048899 */ /* 0x000fe2000800063f */
[----:B------:R-:W-:Y:S02]  /*05c0*/  @P2 IMAD.MOV.U32 R3, RZ, RZ, RZ ;  /* 0x000000ffff032224 */ /* 0x000fe400078e00ff */
[----:B------:R-:W-:Y:S01]  /*05d0*/  @P2 IMAD.MOV.U32 R13, RZ, RZ, RZ ;  /* 0x000000ffff0d2224 */ /* 0x000fe200078e00ff */
[----:B------:R-:W0:Y:S08]  /*05e0*/  @!UP0 S2UR UR7, SR_CgaCtaId ;  /* 0x00000000000789c3 */ /* 0x000e300000008800 */
[----:B------:R-:W1:Y:S01]  /*05f0*/  @!P2 LDC R7, c[0x0][0xc] ;  /* 0x00000300ff07ab82 */ /* 0x000e620000000800 */
[----:B---3--:R-:W-:-:S04]  /*0600*/  @P2 IMAD.WIDE.U32 R2, R8, R9, R2 ;  /* 0x0000000908022225 */ /* 0x008fc800078e0002 */
[----:B------:R-:W-:Y:S02]  /*0610*/  IMAD.MOV.U32 R9, RZ, RZ, RZ ;  /* 0x000000ffff097224 */ /* 0x000fe400078e00ff */
[----:B------:R-:W-:Y:S01]  /*0620*/  @P2 IMAD.IADD R3, R3, 0x1, R13 ;  /* 0x0000000103032824 */ /* 0x000fe200078e020d */
[----:B0-----:R-:W-:Y:S01]  /*0630*/  @!UP0 ULEA UR6, UR7, UR6, 0x18 ;  /* 0x0000000607068291 */ /* 0x001fe2000f8ec03f */
[----:B------:R-:W-:Y:S01]  /*0640*/  VOTEU.ALL UP0, P0 ;  /* 0x00000000003f7886 */ /* 0x000fe20000000000 */
[----:B------:R-:W-:-:S04]  /*0650*/  ISETP.NE.AND P0, PT, R5, 0x3, PT ;  /* 0x000000030500780c */ /* 0x000fc80003f05270 */
[----:B------:R-:W-:-:S04]  /*0660*/  ISETP.EQ.OR P0, PT, R5, RZ, !P0 ;  /* 0x000000ff0500720c */ /* 0x000fc80004702670 */
[----:B------:R-:W-:Y:S01]  /*0670*/  ISETP.EQ.AND P0, PT, R6, RZ, P0 ;  /* 0x000000ff0600720c */ /* 0x000fe20000702270 */
[----:B------:R-:W0:Y:S02]  /*0680*/  FENCE.VIEW.ASYNC.S ;  /* 0x00000000000073c6 */ /* 0x000e240000000000 */
[----:B0-----:R0:W2:Y:S01]  /*0690*/  @!UP0 SYNCS.EXCH.64 URZ, [UR6+0xf0], UR4 ;  /* 0x0000f004063f85b2 */ /* 0x0010a20008000100 */
[----:B-1----:R-:W-:Y:S01]  /*06a0*/  @!P2 IMAD.WIDE.U32 R6, R7, R10, R8 ;  /* 0x0000000a0706a225 */ /* 0x002fe200078e0008 */
[----:B------:R-:W-:-:S03]  /*06b0*/  SEL R4, RZ, 0x1, !P0 ;  /* 0x00000001ff047807 */ /* 0x000fc60004000000 */
[----:B------:R-:W-:Y:S02]  /*06c0*/  @!P2 IMAD.MOV.U32 R2, RZ, RZ, R6 ;  /* 0x000000ffff02a224 */ /* 0x000fe400078e0006 */
[----:B------:R-:W-:Y:S01]  /*06d0*/  @!P2 IMAD.MOV.U32 R3, RZ, RZ, R7 ;  /* 0x000000ffff03a224 */ /* 0x000fe200078e0007 */
[----:B------:R-:W-:Y:S01]  /*06e0*/  SEL R4, R4, 0x2, P1 ;  /* 0x0000000204047807 */ /* 0x000fe20000800000 */
[----:B------:R0:W2:Y:S01]  /*06f0*/  @!UP1 SYNCS.EXCH.64 URZ, [UR6+0xf8], UR4 ;  /* 0x0000f804063f95b2 */ /* 0x0000a20008000100 */
[----:B------:R-:W-:Y:S01]  /*0700*/  NOP ;  /* 0x0000000000007918 */ /* 0x000fe20000000000 */
[----:B--2---:R-:W-:Y:S06]  /*0710*/  BAR.SYNC.DEFER_BLOCKING 0x0 ;  /* 0x0000000000007b1d */ /* 0x004fec0000010000 */
[----:B------:R-:W-:Y:S05]  /*0720*/  @!P3 BRA `(.L_x_4) ;  /* 0x000000740064b947 */ /* 0x000fea0003800000 */
[----:B------:R-:W-:-:S13]  /*0730*/  ISETP.GT.U32.AND P0, PT, R11, 0x1, PT ;  /* 0x000000010b00780c */ /* 0x000fda0003f04070 */
[----:B0-----:R-:W-:Y:S05]  /*0740*/  @P0 EXIT ;  /* 0x000000000000094d */ /* 0x001fea0003800000 */
[----:B------:R-:W-:Y:S01]  /*0750*/  ULDC.64 UR4, c[0x0][0x650] ;  /* 0x0001940000047ab9 */ /* 0x000fe20000000a00 */
[----:B------:R-:W-:Y:S01]  /*0760*/  PRMT R12, RZ, 0x7610, R12 ;  /* 0x00007610ff0c7816 */ /* 0x000fe2000000000c */
[----:B------:R-:W-:Y:S01]  /*0770*/  IMAD.MOV.U32 R6, RZ, RZ, -0x1 ;  /* 0xffffffffff067424 */ /* 0x000fe200078e00ff */
[----:B------:R-:W-:Y:S01]  /*0780*/  ISETP.GE.U32.AND P0, PT, R2, UR4, PT ;  /* 0x0000000402007c0c */ /* 0x000fe2000bf06070 */
[----:B------:R-:W-:Y:S02]  /*0790*/  IMAD.MOV.U32 R7, RZ, RZ, -0x1 ;  /* 0xffffffffff077424 */ /* 0x000fe400078e00ff */
[----:B------:R-:W-:Y:S01]  /*07a0*/  IMAD.MOV.U32 R5, RZ, RZ, -0x1 ;  /* 0xffffffffff057424 */ /* 0x000fe200078e00ff */
[----:B------:R-:W-:-:S13]  /*07b0*/  ISETP.GE.U32.AND.EX P0, PT, R3, UR5, PT, P0 ;  /* 0x0000000503007c0c */ /* 0x000fda000bf06100 */
[----:B------:R-:W-:Y:S05]  /*07c0*/  @P0 BRA `(.L_x_5) ;  /* 0x00000004005c0947 */ /* 0x000fea0003800000 */
[----:B------:R-:W0:Y:S01]  /*07d0*/  LDC.64 R16, c[0x0][0x628] ;  /* 0x00018a00ff107b82 */ /* 0x000e220000000a00 */
[----:B------:R-:W-:Y:S02]  /*07e0*/  IMAD.MOV.U32 R6, RZ, RZ, R2 ;  /* 0x000000ffff067224 */ /* 0x000fe400078e0002 */
[----:B------:R-:W-:-:S05]  /*07f0*/  IMAD.MOV.U32 R7, RZ, RZ, R3 ;  /* 0x000000ffff077224 */ /* 0x000fca00078e0003 */
[----:B------:R-:W1:Y:S08]  /*0800*/  LDC R18, c[0x0][0x630] ;  /* 0x00018c00ff127b82 */ /* 0x000e700000000800 */
[----:B------:R-:W2:Y:S01]  /*0810*/  LDC.64 R20, c[0x0][0x620] ;  /* 0x00018800ff147b82 */ /* 0x000ea20000000a00 */
[----:B0-----:R-:W-:-:S04]  /*0820*/  ISETP.NE.U32.AND P0, PT, R16, RZ, PT ;  /* 0x000000ff1000720c */ /* 0x001fc80003f05070 */
[----:B------:R-:W-:-:S13]  /*0830*/  ISETP.NE.AND.EX P0, PT, R17, RZ, PT, P0 ;  /* 0x000000ff1100720c */ /* 0x000fda0003f05300 */
[----:B-12---:R-:W-:Y:S05]  /*0840*/  @!P0 BRA `(.L_x_6) ;  /* 0x0000000000288947 */ /* 0x006fea0003800000 */
[----:B------:R-:W0:Y:S02]  /*0850*/  LDC R5, c[0x0][0x634] ;  /* 0x00018d00ff057b82 */ /* 0x000e240000000800 */
[----:B0-----:R-:W-:-:S05]  /*0860*/  IADD3 R5, P0, R2, R5, RZ ;  /* 0x0000000502057210 */ /* 0x001fca0007f1e0ff */
[----:B------:R-:W-:-:S04]  /*0870*/  IMAD.X R11, RZ, RZ, R3, P0 ;  /* 0x000000ffff0b7224 */ /* 0x000fc800000e0603 */
[----:B------:R-:W-:-:S04]  /*0880*/  IMAD.WIDE.U32 R6, R11, R16, RZ ;  /* 0x000000100b067225 */ /* 0x000fc800078e00ff */
[----:B------:R-:W-:-:S04]  /*0890*/  IMAD.WIDE.U32 R12, P0, R5, R17, R6 ;  /* 0x00000011050c7225 */ /* 0x000fc80007800006 */
[----:B------:R-:W-:-:S04]  /*08a0*/  IMAD.WIDE.U32 R6, R5, R16, RZ ;  /* 0x0000001005067225 */ /* 0x000fc800078e00ff */
[----:B------:R-:W-:Y:S01]  /*08b0*/  IMAD.X R15, RZ, RZ, RZ, P0 ;  /* 0x000000ffff0f7224 */ /* 0x000fe200000e06ff */
[----:B------:R-:W-:Y:S01]  /*08c0*/  IADD3 RZ, P0, R7, R12, RZ ;  /* 0x0000000c07ff7210 */ /* 0x000fe20007f1e0ff */
[----:B------:R-:W-:-:S04]  /*08d0*/  IMAD.MOV.U32 R14, RZ, RZ, R13 ;  /* 0x000000ffff0e7224 */ /* 0x000fc800078e000d */
[----:B------:R-:W-:-:S08]  /*08e0*/  IMAD.WIDE.U32.X R6, R11, R17, R14, P0 ;  /* 0x000000110b067225 */ /* 0x000fd000000e040e */
.L_x_6:
[--C-:B------:R-:W-:Y:S01]  /*08f0*/  SHF.R.U64 R26, R6, R18, R7.reuse ;  /* 0x00000012061a7219 */ /* 0x100fe20000001207 */
[----:B------:R-:W0:Y:S01]  /*0900*/  LDC.64 R22, c[0x0][0x640] ;  /* 0x00019000ff167b82 */ /* 0x000e220000000a00 */
[----:B------:R-:W-:Y:S01]  /*0910*/  I2FP.F32.U32 R5, R8 ;  /* 0x0000000800057245 */ /* 0x000fe20000201000 */
[----:B------:R-:W-:Y:S01]  /*0920*/  ULDC UR4, c[0x0][0x150] ;  /* 0x0000540000047ab9 */ /* 0x000fe20000000800 */
[----:B------:R-:W-:Y:S02]  /*0930*/  SHF.R.U32.HI R6, RZ, R18, R7 ;  /* 0x00000012ff067219 */ /* 0x000fe40000011607 */
[----:B------:R-:W-:Y:S01]  /*0940*/  IADD3 R11, P0, RZ, -R26, RZ ;  /* 0x8000001aff0b7210 */ /* 0x000fe20007f1e0ff */
[----:B------:R-:W-:Y:S01]  /*0950*/  FMUL R5, R5, UR4 ;  /* 0x0000000405057c20 */ /* 0x000fe20008400000 */
[----:B------:R-:W-:Y:S01]  /*0960*/  ULDC UR4, c[0x0][0x154] ;  /* 0x0000550000047ab9 */ /* 0x000fe20000000800 */
[----:B------:R-:W1:Y:S02]  /*0970*/  LDC R14, c[0x0][0x618] ;  /* 0x00018600ff0e7b82 */ /* 0x000e640000000800 */
[----:B------:R-:W-:-:S02]  /*0980*/  IMAD.X R13, RZ, RZ, ~R6, P0 ;  /* 0x000000ffff0d7224 */ /* 0x000fc400000e0e06 */
[----:B------:R-:W2:Y:S01]  /*0990*/  F2I.U32.TRUNC.NTZ R5, R5 ;  /* 0x0000000500057305 */ /* 0x000ea2000020f000 */
[----:B------:R-:W-:-:S03]  /*09a0*/  IMAD.WIDE.U32 R6, R11, R20, R2 ;  /* 0x000000140b067225 */ /* 0x000fc600078e0002 */
[----:B------:R-:W3:Y:S01]  /*09b0*/  LDC R9, c[0x0][0x144] ;  /* 0x00005100ff097b82 */ /* 0x000ee20000000800 */
[----:B------:R-:W-:-:S04]  /*09c0*/  IMAD R12, R13, R20, RZ ;  /* 0x000000140d0c7224 */ /* 0x000fc800078e02ff */
[----:B------:R-:W-:Y:S02]  /*09d0*/  IMAD R11, R11, R21, R12 ;  /* 0x000000150b0b7224 */ /* 0x000fe400078e020c */
[----:B------:R-:W-:Y:S01]  /*09e0*/  IMAD.MOV.U32 R12, RZ, RZ, 0x1 ;  /* 0x00000001ff0c7424 */ /* 0x000fe200078e00ff */
[----:B------:R-:W4:Y:S01]  /*09f0*/  LDC R18, c[0x0][0x608] ;  /* 0x00018200ff127b82 */ /* 0x000f220000000800 */
[----:B------:R-:W-:Y:S01]  /*0a00*/  IMAD.IADD R11, R7, 0x1, R11 ;  /* 0x00000001070b7824 */ /* 0x000fe200078e020b */
[----:B0-----:R-:W-:Y:S01]  /*0a10*/  ISETP.NE.U32.AND P0, PT, R22, RZ, PT ;  /* 0x000000ff1600720c */ /* 0x001fe20003f05070 */
[----:B--2---:R-:W-:-:S03]  /*0a20*/  IMAD.MOV R7, RZ, RZ, -R5 ;  /* 0x000000ffff077224 */ /* 0x004fc600078e0a05 */
[----:B------:R-:W-:Y:S02]  /*0a30*/  ISETP.NE.AND.EX P0, PT, R23, RZ, PT, P0 ;  /* 0x000000ff1700720c */ /* 0x000fe40003f05300 */
[----:B------:R-:W0:Y:S01]  /*0a40*/  LDC R13, c[0x0][0x658] ;  /* 0x00019600ff0d7b82 */ /* 0x000e220000000800 */
[--C-:B-1----:R-:W-:Y:S02]  /*0a50*/  SHF.R.U64 R16, R6, R14, R11.reuse ;  /* 0x0000000e06107219 */ /* 0x102fe4000000120b */
[----:B------:R-:W-:Y:S02]  /*0a60*/  I2FP.F32.U32 R6, R10 ;  /* 0x0000000a00067245 */ /* 0x000fe40000201000 */
[----:B------:R-:W-:-:S03]  /*0a70*/  SHF.R.U32.HI R11, RZ, R14, R11 ;  /* 0x0000000eff0b7219 */ /* 0x000fc6000001160b */
[----:B------:R-:W1:Y:S01]  /*0a80*/  LDC R17, c[0x0][0x148] ;  /* 0x00005200ff117b82 */ /* 0x000e620000000800 */
[----:B---3--:R-:W-:Y:S02]  /*0a90*/  IMAD R5, R9, R7, R8 ;  /* 0x0000000709057224 */ /* 0x008fe400078e0208 */
[----:B------:R-:W-:Y:S01]  /*0aa0*/  FMUL R7, R6, UR4 ;  /* 0x0000000406077c20 */ /* 0x000fe20008400000 */
[----:B------:R-:W-:-:S03]  /*0ab0*/  IMAD.MOV.U32 R6, RZ, RZ, -0x1 ;  /* 0xffffffffff067424 */ /* 0x000fc600078e00ff */
[----:B------:R2:W3:Y:S01]  /*0ac0*/  F2I.U32.TRUNC.NTZ R15, R7 ;  /* 0x00000007000f7305 */ /* 0x0004e2000020f000 */
[----:B------:R-:W1:Y:S01]  /*0ad0*/  LDC R21, c[0x0][0x600] ;  /* 0x00018000ff157b82 */ /* 0x000e620000000800 */
[-CC-:B----4-:R-:W-:Y:S02]  /*0ae0*/  SHF.R.U64 R27, R16, R18.reuse, R11.reuse ;  /* 0x00000012101b7219 */ /* 0x190fe4000000120b */
[----:B------:R-:W-:-:S05]  /*0af0*/  SHF.R.U32.HI R8, RZ, R18, R11 ;  /* 0x00000012ff087219 */ /* 0x000fca000001160b */
[----:B------:R-:W4:Y:S01]  /*0b00*/  LDC R20, c[0x0][0x648] ;  /* 0x00019200ff147b82 */ /* 0x000f220000000800 */
[-CC-:B0-----:R-:W-:Y:S02]  /*0b10*/  SHF.R.U64 R18, R27, R13.reuse, R8.reuse ;  /* 0x0000000d1b127219 */ /* 0x181fe40000001208 */
[-C--:B------:R-:W-:Y:S02]  /*0b20*/  SHF.L.U32 R6, R6, R13.reuse, RZ ;  /* 0x0000000d06067219 */ /* 0x080fe400000006ff */
[-C--:B------:R-:W-:Y:S02]  /*0b30*/  SHF.R.U32.HI R8, RZ, R13.reuse, R8 ;  /* 0x0000000dff087219 */ /* 0x080fe40000011608 */
[----:B------:R-:W-:Y:S01]  /*0b40*/  LOP3.LUT R14, RZ, R6, RZ, 0x33, !PT ;  /* 0x00000006ff0e7212 */ /* 0x000fe200078e33ff */
[----:B------:R-:W0:Y:S01]  /*0b50*/  LDC R25, c[0x0][0x638] ;  /* 0x00018e00ff197b82 */ /* 0x000e220000000800 */
[----:B------:R-:W-:Y:S01]  /*0b60*/  SHF.L.U32 R11, R12, R13, RZ ;  /* 0x0000000d0c0b7219 */ /* 0x000fe200000006ff */
[----:B------:R-:W-:-:S02]  /*0b70*/  IMAD.MOV.U32 R6, RZ, RZ, R18 ;  /* 0x000000ffff067224 */ /* 0x000fc400078e0012 */
[----:B--2---:R-:W-:-:S04]  /*0b80*/  IMAD.MOV.U32 R7, RZ, RZ, R8 ;  /* 0x000000ffff077224 */ /* 0x004fc800078e0008 */
[----:B------:R-:W2:Y:S01]  /*0b90*/  LDC R24, c[0x0][0x610] ;  /* 0x00018400ff187b82 */ /* 0x000ea20000000800 */
[----:B---3--:R-:W-:Y:S05]  /*0ba0*/  @!P0 BRA `(.L_x_7) ;  /* 0x0000000000288947 */ /* 0x008fea0003800000 */
[----:B------:R-:W3:Y:S02]  /*0bb0*/  LDC R13, c[0x0][0x64c] ;  /* 0x00019300ff0d7b82 */ /* 0x000ee40000000800 */
[----:B---3--:R-:W-:-:S05]  /*0bc0*/  IADD3 R13, P0, R18, R13, RZ ;  /* 0x0000000d120d7210 */ /* 0x008fca0007f1e0ff */
        /* <DEDUP_REMOVED lines=8> */
.L_x_7:
[----:B----4-:R-:W-:Y:S01]  /*0c50*/  SHF.R.U64 R6, R6, R20, R7 ;  /* 0x0000001406067219 */ /* 0x010fe20000001207 */
[----:B-1----:R-:W-:Y:S01]  /*0c60*/  VIADD R7, R21, 0xffffffff ;  /* 0xffffffff15077836 */ /* 0x002fe20000000000 */
[----:B------:R-:W-:Y:S01]  /*0c70*/  LOP3.LUT R14, R27, R14, RZ, 0xc0, !PT ;  /* 0x0000000e1b0e7212 */ /* 0x000fe200078ec0ff */
[----:B------:R-:W-:Y:S02]  /*0c80*/  IMAD.MOV R15, RZ, RZ, -R15 ;  /* 0x000000ffff0f7224 */ /* 0x000fe400078e0a0f */
[----:B------:R-:W-:Y:S01]  /*0c90*/  IMAD.MOV R8, RZ, RZ, -R6 ;  /* 0x000000ffff087224 */ /* 0x000fe200078e0a06 */
[----:B------:R-:W-:Y:S01]  /*0ca0*/  LOP3.LUT R7, R16, R7, RZ, 0xc0, !PT ;  /* 0x0000000710077212 */ /* 0x000fe200078ec0ff */
[----:B------:R-:W-:Y:S02]  /*0cb0*/  IMAD R14, R11, R6, R14 ;  /* 0x000000060b0e7224 */ /* 0x000fe400078e020e */
[----:B------:R-:W-:Y:S02]  /*0cc0*/  @P2 IMAD R5, R17, R15, R10 ;  /* 0x0000000f11052224 */ /* 0x000fe400078e020a */
[----:B0-----:R-:W-:-:S02]  /*0cd0*/  IMAD R6, R8, R25, R18 ;  /* 0x0000001908067224 */ /* 0x001fc400078e0212 */
[----:B--2---:R-:W-:Y:S02]  /*0ce0*/  IMAD R5, R14, R24, R5 ;  /* 0x000000180e057224 */ /* 0x004fe400078e0205 */
[----:B------:R-:W-:Y:S02]  /*0cf0*/  IMAD R6, R6, R21, R7 ;  /* 0x0000001506067224 */ /* 0x000fe400078e0207 */
[----:B------:R-:W-:-:S03]  /*0d00*/  IMAD.MOV.U32 R12, RZ, RZ, 0x1 ;  /* 0x00000001ff0c7424 */ /* 0x000fc600078e00ff */
[----:B------:R-:W-:Y:S02]  /*0d10*/  SEL R7, R6, R5, !P2 ;  /* 0x0000000506077207 */ /* 0x000fe40005000000 */
[----:B------:R-:W-:Y:S01]  /*0d20*/  SEL R6, R5, R6, !P2 ;  /* 0x0000000605067207 */ /* 0x000fe20005000000 */
[----:B------:R-:W-:-:S07]  /*0d30*/  IMAD.MOV.U32 R5, RZ, RZ, R26 ;  /* 0x000000ffff057224 */ /* 0x000fce00078e001a */
.L_x_5:
[----:B------:R-:W-:-:S08]  /*0d40*/  NOP ;  /* 0x0000000000007918 */ /* 0x000fd00000000000 */
[----:B------:R-:W0:Y:S02]  /*0d50*/  USETMAXREG.TRY_ALLOC.CTAPOOL UP0, 0xe8 ;  /* 0x000000e8000079c8 */ /* 0x000e240008000600 */
[----:B0-----:R-:W-:-:S13]  /*0d60*/  PLOP3.LUT P0, PT, PT, PT, UP0, 0x80, 0x0 ;  /* 0x000000000000781c */ /* 0x001fda0003f0f008 */
[----:B------:R-:W-:Y:S05]  /*0d70*/  @!P0 BRA `(.L_x_5) ;  /* 0xfffffffc00f08947 */ /* 0x000fea000383ffff */
[----:B------:R-:W-:Y:S01]  /*0d80*/  ULDC.64 UR4, c[0x0][0x598] ;  /* 0x0001660000047ab9 */ /* 0x000fe20000000a00 */
[----:B------:R-:W-:Y:S01]  /*0d90*/  ULDC.64 UR16, c[0x0][0x208] ;  /* 0x0000820000107ab9 */ /* 0x000fe20000000a00 */
[----:B------:R-:W-:-:S04]  /*0da0*/  ISETP.NE.U32.AND P0, PT, RZ, UR4, PT ;  /* 0x00000004ff007c0c */ /* 0x000fc8000bf05070 */
[----:B------:R-:W-:-:S13]  /*0db0*/  ISETP.NE.AND.EX P0, PT, RZ, UR5, PT, P0 ;  /* 0x00000005ff007c0c */ /* 0x000fda000bf05300 */
[----:B------:R-:W-:Y:S05]  /*0dc0*/  @!P0 BRA `(.L_x_8) ;  /* 0x00000000001c8947 */ /* 0x000fea0003800000 */
[----:B------:R-:W0:Y:S02]  /*0dd0*/  LDC.64 R8, c[0x0][0x598] ;  /* 0x00016600ff087b82 */ /* 0x000e240000000a00 */
[----:B0-----:R-:W2:Y:S02]  /*0de0*/  LDG.E.64 R8, desc[UR16][R8.64] ;  /* 0x0000001008087981 */ /* 0x001ea4000c1e1b00 */
[----:B--2---:R-:W-:-:S04]  /*0df0*/  ISETP.NE.U32.AND P0, PT, R8, RZ, PT ;  /* 0x000000ff0800720c */ /* 0x004fc80003f05070 */
[----:B------:R-:W-:-:S13]  /*0e00*/  ISETP.NE.AND.EX P0, PT, R9, RZ, PT, P0 ;  /* 0x000000ff0900720c */ /* 0x000fda0003f05300 */
[----:B------:R-:W-:Y:S05]  /*0e10*/  @!P0 BRA `(.L_x_8) ;  /* 0x0000000000088947 */ /* 0x000fea0003800000 */
[----:B------:R0:W5:Y:S01]  /*0e20*/  LD.E R8, desc[UR16][R8.64] ;  /* 0x0000001008087980 */ /* 0x000162000c101900 */
[----:B------:R-:W-:Y:S05]  /*0e30*/  BRA `(.L_x_9) ;  /* 0x0000000000207947 */ /* 0x000fea0003800000 */
.L_x_8:
[----:B------:R-:W-:Y:S02]  /*0e40*/  ULDC.64 UR4, c[0x0][0x588] ;  /* 0x0001620000047ab9 */ /* 0x000fe40000000a00 */
[----:B------:R-:W-:-:S04]  /*0e50*/  ISETP.NE.U32.AND P0, PT, RZ, UR4, PT ;  /* 0x00000004ff007c0c */ /* 0x000fc8000bf05070 */
[----:B------:R-:W-:-:S13]  /*0e60*/  ISETP.NE.AND.EX P0, PT, RZ, UR5, PT, P0 ;  /* 0x00000005ff007c0c */ /* 0x000fda000bf05300 */
[----:B------:R-:W-:Y:S05]  /*0e70*/  @!P0 BRA `(.L_x_10) ;  /* 0x00000000000c8947 */ /* 0x000fea0003800000 */
[----:B------:R-:W0:Y:S02]  /*0e80*/  LDC.64 R8, c[0x0][0x588] ;  /* 0x00016200ff087b82 */ /* 0x000e240000000a00 */
[----:B0-----:R1:W5:Y:S01]  /*0e90*/  LDG.E R8, desc[UR16][R8.64] ;  /* 0x0000001008087981 */ /* 0x001362000c1e1900 */
[----:B------:R-:W-:Y:S05]  /*0ea0*/  BRA `(.L_x_9) ;  /* 0x0000000000047947 */ /* 0x000fea0003800000 */
.L_x_10:
[----:B------:R-:W2:Y:S02]  /*0eb0*/  LDC R8, c[0x0][0x580] ;  /* 0x00016000ff087b82 */ /* 0x000ea40000000800 */
.L_x_9:
[----:B------:R-:W-:Y:S02]  /*0ec0*/  ULDC.64 UR4, c[0x0][0x5a0] ;  /* 0x0001680000047ab9 */ /* 0x000fe40000000a00 */
[----:B------:R-:W-:-:S04]  /*0ed0*/  ISETP.NE.U32.AND P0, PT, RZ, UR4, PT ;  /* 0x00000004ff007c0c */ /* 0x000fc8000bf05070 */
[----:B------:R-:W-:-:S13]  /*0ee0*/  ISETP.NE.AND.EX P0, PT, RZ, UR5, PT, P0 ;  /* 0x00000005ff007c0c */ /* 0x000fda000bf05300 */
[----:B------:R-:W-:Y:S05]  /*0ef0*/  @!P0 BRA `(.L_x_11) ;  /* 0x00000000001c8947 */ /* 0x000fea0003800000 */
[----:B------:R-:W3:Y:S02]  /*0f00*/  LDC.64 R10, c[0x0][0x5a0] ;  /* 0x00016800ff0a7b82 */ /* 0x000ee40000000a00 */
[----:B---3--:R-:W3:Y:S02]  /*0f10*/  LDG.E.64 R10, desc[UR16][R10.64] ;  /* 0x000000100a0a7981 */ /* 0x008ee4000c1e1b00 */
[----:B---3--:R-:W-:-:S04]  /*0f20*/  ISETP.NE.U32.AND P0, PT, R10, RZ, PT ;  /* 0x000000ff0a00720c */ /* 0x008fc80003f05070 */
[----:B------:R-:W-:-:S13]  /*0f30*/  ISETP.NE.AND.EX P0, PT, R11, RZ, PT, P0 ;  /* 0x000000ff0b00720c */ /* 0x000fda0003f05300 */
[----:B------:R-:W-:Y:S05]  /*0f40*/  @!P0 BRA `(.L_x_11) ;  /* 0x0000000000088947 */ /* 0x000fea0003800000 */
[----:B01----:R0:W5:Y:S01]  /*0f50*/  LD.E R9, desc[UR16][R10.64] ;  /* 0x000000100a097980 */ /* 0x003162000c101900 */
[----:B------:R-:W-:Y:S05]  /*0f60*/  BRA `(.L_x_12) ;  /* 0x0000000000207947 */ /* 0x000fea0003800000 */
.L_x_11:
[----:B------:R-:W-:Y:S02]  /*0f70*/  ULDC.64 UR4, c[0x0][0x590] ;  /* 0x0001640000047ab9 */ /* 0x000fe40000000a00 */
[----:B------:R-:W-:-:S04]  /*0f80*/  ISETP.NE.U32.AND P0, PT, RZ, UR4, PT ;  /* 0x00000004ff007c0c */ /* 0x000fc8000bf05070 */
[----:B------:R-:W-:-:S13]  /*0f90*/  ISETP.NE.AND.EX P0, PT, RZ, UR5, PT, P0 ;  /* 0x00000005ff007c0c */ /* 0x000fda000bf05300 */
[----:B------:R-:W-:Y:S05]  /*0fa0*/  @!P0 BRA `(.L_x_13) ;  /* 0x00000000000c8947 */ /* 0x000fea0003800000 */
[----:B------:R-:W0:Y:S02]  /*0fb0*/  LDC.64 R10, c[0x0][0x590] ;  /* 0x00016400ff0a7b82 */ /* 0x000e240000000a00 */
[----:B01----:R1:W5:Y:S01]  /*0fc0*/  LDG.E R9, desc[UR16][R10.64] ;  /* 0x000000100a097981 */ /* 0x003362000c1e1900 */
[----:B------:R-:W-:Y:S05]  /*0fd0*/  BRA `(.L_x_12) ;  /* 0x0000000000047947 */ /* 0x000fea0003800000 */
.L_x_13:
[----:B01----:R-:W3:Y:S02]  /*0fe0*/  LDC R9, c[0x0][0x584] ;  /* 0x00016100ff097b82 */ /* 0x003ee40000000800 */
.L_x_12:
[----:B------:R-:W-:-:S13]  /*0ff0*/  LOP3.LUT P0, RZ, R12, 0xff, RZ, 0xc0, !PT ;  /* 0x000000ff0cff7812 */ /* 0x000fda000780c0ff */
[----:B------:R-:W-:Y:S05]  /*1000*/  @!P0 EXIT ;  /* 0x000000000000894d */ /* 0x000fea0003800000 */
[----:B------:R-:W-:Y:S01]  /*1010*/  ULDC UR4, c[0x0][0x28c] ;  /* 0x0000a30000047ab9 */ /* 0x000fe20000000800 */
[----:B------:R-:W-:Y:S01]  /*1020*/  LOP3.LUT R138, R4, 0x1, RZ, 0xfc, !PT ;  /* 0x00000001048a7812 */ /* 0x000fe200078efcff */
[----:B------:R-:W-:-:S04]  /*1030*/  UIADD3 UR4, UR4, 0x3f, URZ ;  /* 0x0000003f04047890 */ /* 0x000fc8000fffe03f */
[----:B------:R-:W-:-:S04]  /*1040*/  USHF.R.S32.HI UR5, URZ, 0x1f, UR4 ;  /* 0x0000001f3f057899 */ /* 0x000fc80008011404 */
[----:B------:R-:W-:-:S03]  /*1050*/  ULEA.HI UR5, UR5, UR4, URZ, 0x6 ;  /* 0x0000000405057291 */ /* 0x000fc6000f8f303f */
[----:B------:R-:W-:Y:S01]  /*1060*/  UMOV UR4, URZ ;  /* 0x0000003f00047c82 */ /* 0x000fe20008000000 */
[----:B------:R-:W-:-:S03]  /*1070*/  USHF.R.S32.HI UR9, URZ, 0x6, UR5 ;  /* 0x000000063f097899 */ /* 0x000fc60008011405 */
[----:B------:R-:W-:-:S09]  /*1080*/  UMOV UR5, URZ ;  /* 0x0000003f00057c82 */ /* 0x000fd20008000000 */
.L_x_166:
[----:B01----:R-:W-:Y:S01]  /*1090*/  LOP3.LUT R10, R0, 0x80, RZ, 0xc0, !PT ;  /* 0x00000080000a7812 */ /* 0x003fe200078ec0ff */
[----:B------:R-:W0:Y:S01]  /*10a0*/  S2UR UR13, SR_CgaCtaId ;  /* 0x00000000000d79c3 */ /* 0x000e220000008800 */
[----:B------:R-:W-:Y:S01]  /*10b0*/  UMOV UR12, 0x400 ;  /* 0x00000400000c7882 */ /* 0x000fe20000000000 */
[----:B------:R-:W-:Y:S01]  /*10c0*/  UMOV UR6, URZ ;  /* 0x0000003f00067c82 */ /* 0x000fe20008000000 */
[----:B------:R-:W-:Y:S01]  /*10d0*/  SHF.R.U32.HI R10, RZ, 0x7, R10 ;  /* 0x00000007ff0a7819 */ /* 0x000fe2000001160a */
[----:B------:R-:W-:Y:S01]  /*10e0*/  UMOV UR7, URZ ;  /* 0x0000003f00077c82 */ /* 0x000fe20008000000 */
[----:B------:R-:W-:Y:S01]  /*10f0*/  UMOV UR18, UR5 ;  /* 0x0000000500127c82 */ /* 0x000fe20008000000 */
[----:B------:R-:W-:Y:S02]  /*1100*/  CS2R R14, SRZ ;  /* 0x00000000000e7805 */ /* 0x000fe4000001ff00 */
[----:B------:R-:W-:Y:S01]  /*1110*/  CS2R R12, SRZ ;  /* 0x00000000000c7805 */ /* 0x000fe2000001ff00 */
[----:B------:R-:W1:Y:S01]  /*1120*/  LDC R11, c[0x0][0x28c] ;  /* 0x0000a300ff0b7b82 */ /* 0x000e620000000800 */
[----:B------:R-:W4:Y:S01]  /*1130*/  SHFL.IDX PT, R10, R10, RZ, 0x1f ;  /* 0x00001fff0a0a7589 */ /* 0x000f2200000e0000 */
[----:B------:R-:W-:-:S02]  /*1140*/  CS2R R16, SRZ ;  /* 0x0000000000107805 */ /* 0x000fc4000001ff00 */
[----:B------:R-:W-:Y:S02]  /*1150*/  CS2R R18, SRZ ;  /* 0x0000000000127805 */ /* 0x000fe4000001ff00 */
[----:B------:R-:W-:Y:S02]  /*1160*/  CS2R R20, SRZ ;  /* 0x0000000000147805 */ /* 0x000fe4000001ff00 */
[----:B------:R-:W-:Y:S02]  /*1170*/  CS2R R22, SRZ ;  /* 0x0000000000167805 */ /* 0x000fe4000001ff00 */
[----:B------:R-:W-:Y:S02]  /*1180*/  CS2R R88, SRZ ;  /* 0x0000000000587805 */ /* 0x000fe4000001ff00 */
[----:B------:R-:W-:Y:S02]  /*1190*/  CS2R R90, SRZ ;  /* 0x00000000005a7805 */ /* 0x000fe4000001ff00 */
        /* <DEDUP_REMOVED lines=16> */
[----:B-1----:R-:W-:Y:S02]  /*12a0*/  ISETP.GE.AND P0, PT, R11, 0x1, PT ;  /* 0x000000010b00780c */ /* 0x002fe40003f06270 */
[----:B------:R-:W-:Y:S02]  /*12b0*/  CS2R R124, SRZ ;  /* 0x00000000007c7805 */ /* 0x000fe4000001ff00 */
[----:B----4-:R-:W-:-:S02]  /*12c0*/  R2UR UR8, R10 ;  /* 0x000000000a0872ca */ /* 0x010fc400000e0000 */
[----:B------:R-:W-:Y:S02]  /*12d0*/  CS2R R126, SRZ ;  /* 0x00000000007e7805 */ /* 0x000fe4000001ff00 */
[----:B------:R-:W-:Y:S02]  /*12e0*/  CS2R R128, SRZ ;  /* 0x0000000000807805 */ /* 0x000fe4000001ff00 */
[----:B------:R-:W-:Y:S02]  /*12f0*/  CS2R R130, SRZ ;  /* 0x0000000000827805 */ /* 0x000fe4000001ff00 */
[----:B------:R-:W-:Y:S02]  /*1300*/  CS2R R132, SRZ ;  /* 0x0000000000847805 */ /* 0x000fe4000001ff00 */
[----:B------:R-:W-:Y:S02]  /*1310*/  CS2R R134, SRZ ;  /* 0x0000000000867805 */ /* 0x000fe4000001ff00 */
[----:B------:R-:W-:Y:S01]  /*1320*/  CS2R R136, SRZ ;  /* 0x0000000000887805 */ /* 0x000fe2000001ff00 */
[----:B------:R-:W-:Y:S01]  /*1330*/  IMAD.MOV.U32 R139, RZ, RZ, RZ ;  /* 0x000000ffff8b7224 */ /* 0x000fe200078e00ff */
[----:B------:R-:W-:Y:S01]  /*1340*/  CS2R R24, SRZ ;  /* 0x0000000000187805 */ /* 0x000fe2000001ff00 */
[----:B------:R-:W-:Y:S01]  /*1350*/  IMAD.MOV.U32 R141, RZ, RZ, RZ ;  /* 0x000000ffff8d7224 */ /* 0x000fe200078e00ff */
[----:B---3--:R-:W-:Y:S01]  /*1360*/  CS2R R26, SRZ ;  /* 0x00000000001a7805 */ /* 0x008fe2000001ff00 */
[----:B------:R-:W-:Y:S01]  /*1370*/  IMAD.U32 R142, RZ, RZ, UR4 ;  /* 0x00000004ff8e7e24 */ /* 0x000fe2000f8e00ff */
[----:B------:R-:W-:Y:S01]  /*1380*/  CS2R R28, SRZ ;  /* 0x00000000001c7805 */ /* 0x000fe2000001ff00 */
[----:B------:R-:W-:Y:S01]  /*1390*/  ULEA.HI UR10, UR8, UR8, URZ, 0x1 ;  /* 0x00000008080a7291 */ /* 0x000fe2000f8f083f */
[----:B------:R-:W-:-:S02]  /*13a0*/  CS2R R30, SRZ ;  /* 0x00000000001e7805 */ /* 0x000fc4000001ff00 */
[----:B------:R-:W-:Y:S02]  /*13b0*/  CS2R R32, SRZ ;  /* 0x0000000000207805 */ /* 0x000fe4000001ff00 */
[----:B------:R-:W-:Y:S01]  /*13c0*/  CS2R R34, SRZ ;  /* 0x0000000000227805 */ /* 0x000fe2000001ff00 */
[----:B------:R-:W-:Y:S01]  /*13d0*/  ULOP3.LUT UR11, UR10, 0xffffe, URZ, 0xc0, !UPT ;  /* 0x000ffffe0a0b7892 */ /* 0x000fe2000f8ec03f */
[----:B------:R-:W-:Y:S01]  /*13e0*/  CS2R R36, SRZ ;  /* 0x0000000000247805 */ /* 0x000fe2000001ff00 */
[----:B0-----:R-:W-:Y:S01]  /*13f0*/  ULEA UR10, UR13, UR12, 0x18 ;  /* 0x0000000c0d0a7291 */ /* 0x001fe2000f8ec03f */
[----:B------:R-:W-:Y:S01]  /*1400*/  CS2R R38, SRZ ;  /* 0x0000000000267805 */ /* 0x000fe2000001ff00 */
[----:B------:R-:W-:Y:S01]  /*1410*/  UIADD3 UR11, UR8, -UR11, URZ ;  /* 0x8000000b080b7290 */ /* 0x000fe2000fffe03f */
[----:B------:R-:W-:Y:S02]  /*1420*/  CS2R R40, SRZ ;  /* 0x0000000000287805 */ /* 0x000fe4000001ff00 */
[----:B------:R-:W-:Y:S01]  /*1430*/  CS2R R42, SRZ ;  /* 0x00000000002a7805 */ /* 0x000fe2000001ff00 */
[----:B------:R-:W-:Y:S01]  /*1440*/  UMOV UR8, URZ ;  /* 0x0000003f00087c82 */ /* 0x000fe20008000000 */
[----:B------:R-:W-:Y:S01]  /*1450*/  ULEA UR11, UR11, UR10, 0xc ;  /* 0x0000000a0b0b7291 */ /* 0x000fe2000f8e603f */
[----:B------:R-:W-:-:S02]  /*1460*/  CS2R R44, SRZ ;  /* 0x00000000002c7805 */ /* 0x000fc4000001ff00 */
[----:B------:R-:W-:Y:S02]  /*1470*/  CS2R R46, SRZ ;  /* 0x00000000002e7805 */ /* 0x000fe4000001ff00 */
[----:B------:R-:W-:Y:S01]  /*1480*/  CS2R R48, SRZ ;  /* 0x0000000000307805 */ /* 0x000fe2000001ff00 */
[----:B------:R-:W-:Y:S01]  /*1490*/  UIADD3 UR11, UR11, 0x200, URZ ;  /* 0x000002000b0b7890 */ /* 0x000fe2000fffe03f */
[----:B------:R-:W-:Y:S02]  /*14a0*/  CS2R R50, SRZ ;  /* 0x0000000000327805 */ /* 0x000fe4000001ff00 */
[----:B------:R-:W-:Y:S02]  /*14b0*/  CS2R R52, SRZ ;  /* 0x0000000000347805 */ /* 0x000fe4000001ff00 */
[----:B------:R-:W-:Y:S01]  /*14c0*/  CS2R R54, SRZ ;  /* 0x0000000000367805 */ /* 0x000fe2000001ff00 */
[----:B------:R-:W-:Y:S01]  /*14d0*/  USHF.R.U32.HI UR11, URZ, 0x4, UR11 ;  /* 0x000000043f0b7899 */ /* 0x000fe2000801160b */
[----:B------:R-:W-:-:S02]  /*14e0*/  CS2R R56, SRZ ;  /* 0x0000000000387805 */ /* 0x000fc4000001ff00 */
[----:B------:R-:W-:Y:S02]  /*14f0*/  CS2R R58, SRZ ;  /* 0x00000000003a7805 */ /* 0x000fe4000001ff00 */
[----:B------:R-:W-:Y:S01]  /*1500*/  CS2R R60, SRZ ;  /* 0x00000000003c7805 */ /* 0x000fe2000001ff00 */
[----:B------:R-:W-:Y:S01]  /*1510*/  ULOP3.LUT UR11, UR11, 0x3fff, URZ, 0xc0, !UPT ;  /* 0x00003fff0b0b7892 */ /* 0x000fe2000f8ec03f */
        /* <DEDUP_REMOVED lines=12> */
[----:B------:R-:W-:Y:S01]  /*15e0*/  CS2R R86, SRZ ;  /* 0x0000000000567805 */ /* 0x000fe2000001ff00 */
[----:B------:R-:W-:Y:S06]  /*15f0*/  @!P0 BRA `(.L_x_14) ;  /* 0x0000000800308947 */ /* 0x000fec0003800000 */
[----:B------:R-:W-:-:S13]  /*1600*/  ISETP.NE.AND P1, PT, R138, 0x3, PT ;  /* 0x000000038a00780c */ /* 0x000fda0003f25270 */
[----:B------:R-:W-:Y:S05]  /*1610*/  @!P1 BRA `(.L_x_15) ;  /* 0x0000000000049947 */ /* 0x000fea0003800000 */
[----:B------:R-:W-:Y:S01]  /*1620*/  BPT.TRAP 0x1 ;  /* 0x000000040000795c */ /* 0x000fe20000300000 */
.L_x_15:
[----:B------:R-:W-:Y:S01]  /*1630*/  ULEA UR6, UR5, UR10, 0x3 ;  /* 0x0000000a05067291 */ /* 0x000fe2000f8e183f */
[----:B------:R-:W-:-:S05]  /*1640*/  IMAD.U32 R10, RZ, RZ, UR4 ;  /* 0x00000004ff0a7e24 */ /* 0x000fca000f8e00ff */
[----:B------:R-:W-:-:S04]  /*1650*/  SHF.L.U32 R10, R10, 0x1f, RZ ;  /* 0x0000001f0a0a7819 */ /* 0x000fc800000006ff */
[----:B------:R0:W1:Y:S01]  /*1660*/  SYNCS.PHASECHK.TRANS64.TRYWAIT P0, [UR6], R10 ;  /* 0x0000000aff0075a7 */ /* 0x0000620008000146 */
[----:B------:R-:W-:Y:S05]  /*1670*/  @!P1 BRA `(.L_x_16) ;  /* 0x0000000000049947 */ /* 0x000fea0003800000 */
[----:B------:R-:W-:Y:S01]  /*1680*/  BPT.TRAP 0x1 ;  /* 0x000000040000795c */ /* 0x000fe20000300000 */
.L_x_16:
[----:B-1----:R-:W-:Y:S05]  /*1690*/  @P0 BRA `(.L_x_17) ;  /* 0x0000000000080947 */ /* 0x002fea0003800000 */
[----:B------:R-:W1:Y:S02]  /*16a0*/  SYNCS.PHASECHK.TRANS64.TRYWAIT P0, [UR6], R10 ;  /* 0x0000000aff0075a7 */ /* 0x000e640008000146 */
[----:B-1----:R-:W-:Y:S05]  /*16b0*/  @!P0 BRA `(.L_x_18) ;  /* 0x0000008000708947 */ /* 0x002fea0003800000 */
.L_x_17:
[----:B------:R-:W-:Y:S01]  /*16c0*/  UIADD3 UR6, UR10, 0x1c200, URZ ;  /* 0x0001c2000a067890 */ /* 0x000fe2000fffe03f */
[----:B------:R-:W-:Y:S01]  /*16d0*/  WARPGROUP.ARRIVE ;  /* 0x00000000000079c5 */ /* 0x000fe20000000000 */
[----:B------:R-:W-:Y:S01]  /*16e0*/  ULOP3.LUT UR12, UR11, 0x10000, URZ, 0xfc, !UPT ;  /* 0x000100000b0c7892 */ /* 0x000fe2000f8efc3f */
[----:B------:R-:W-:Y:S01]  /*16f0*/  CS2R R14, SRZ ;  /* 0x00000000000e7805 */ /* 0x000fe2000001ff00 */
[----:B------:R-:W-:Y:S01]  /*1700*/  USHF.R.U32.HI UR6, URZ, 0x4, UR6 ;  /* 0x000000043f067899 */ /* 0x000fe20008011606 */
[----:B------:R-:W-:Y:S01]  /*1710*/  CS2R R12, SRZ ;  /* 0x00000000000c7805 */ /* 0x000fe2000001ff00 */
[----:B------:R-:W-:Y:S01]  /*1720*/  ULEA UR12, UR5, UR12, 0x9 ;  /* 0x0000000c050c7291 */ /* 0x000fe2000f8e483f */
[----:B------:R-:W-:Y:S01]  /*1730*/  CS2R R16, SRZ ;  /* 0x0000000000107805 */ /* 0x000fe2000001ff00 */
[----:B------:R-:W-:Y:S01]  /*1740*/  ULOP3.LUT UR6, UR6, 0x3fff, URZ, 0xc0, !UPT ;  /* 0x00003fff06067892 */ /* 0x000fe2000f8ec03f */
[----:B------:R-:W-:Y:S01]  /*1750*/  CS2R R18, SRZ ;  /* 0x0000000000127805 */ /* 0x000fe2000001ff00 */
[----:B------:R-:W-:Y:S01]  /*1760*/  UMOV UR13, 0x80000020 ;  /* 0x80000020000d7882 */ /* 0x000fe20000000000 */
[----:B------:R-:W-:Y:S01]  /*1770*/  UMOV UR15, 0x80000020 ;  /* 0x80000020000f7882 */ /* 0x000fe20000000000 */
[----:B------:R-:W-:Y:S01]  /*1780*/  ULOP3.LUT UR6, UR6, 0x10000, URZ, 0xfc, !UPT ;  /* 0x0001000006067892 */ /* 0x000fe2000f8efc3f */
[----:B------:R-:W-:Y:S01]  /*1790*/  CS2R R20, SRZ ;  /* 0x0000000000147805 */ /* 0x000fe2000001ff00 */
[----:B------:R-:W-:Y:S01]  /*17a0*/  ULDC UR7, c[0x0][0x50c] ;  /* 0x0001430000077ab9 */ /* 0x000fe20000000800 */
[----:B------:R-:W-:Y:S01]  /*17b0*/  CS2R R22, SRZ ;  /* 0x0000000000167805 */ /* 0x000fe2000001ff00 */
[----:B------:R-:W-:Y:S01]  /*17c0*/  ULEA UR14, UR5, UR6, 0x9 ;  /* 0x00000006050e7291 */ /* 0x000fe2000f8e483f */
[----:B------:R-:W-:Y:S01]  /*17d0*/  CS2R R88, SRZ ;  /* 0x0000000000587805 */ /* 0x000fe2000001ff00 */
[----:B------:R-:W-:Y:S01]  /*17e0*/  UISETP.NE.AND UP0, UPT, UR7, 0x2, UPT ;  /* 0x000000020700788c */ /* 0x000fe2000bf05270 */
[----:B------:R-:W-:Y:S01]  /*17f0*/  CS2R R90, SRZ ;  /* 0x00000000005a7805 */ /* 0x000fe2000001ff00 */
[----:B------:R-:W-:Y:S01]  /*1800*/  UMOV UR6, 0x2 ;  /* 0x0000000200067882 */ /* 0x000fe20000000000 */
[----:B------:R-:W-:Y:S01]  /*1810*/  CS2R R92, SRZ ;  /* 0x00000000005c7805 */ /* 0x000fe2000001ff00 */
[----:B------:R-:W-:Y:S01]  /*1820*/  USEL UR7, URZ, 0x1, UP0 ;  /* 0x000000013f077887 */ /* 0x000fe20008000000 */
[----:B------:R-:W-:-:S02]  /*1830*/  CS2R R94, SRZ ;  /* 0x00000000005e7805 */ /* 0x000fc4000001ff00 */
[----:B------:R-:W-:Y:S01]  /*1840*/  CS2R R96, SRZ ;  /* 0x0000000000607805 */ /* 0x000fe2000001ff00 */
[----:B------:R-:W-:Y:S01]  /*1850*/  QGMMA.64x128x32.F32.E4M3.E4M3 R24, gdesc[UR12], RZ, !UPT ;  /* 0x01e000000c1879f3 */ /* 0x000fe2000c7008ff */
[----:B------:R-:W-:Y:S01]  /*1860*/  UIADD3 UR12, UR12, 0x2, URZ ;  /* 0x000000020c0c7890 */ /* 0x000fe2000fffe03f */
[----:B------:R-:W-:Y:S02]  /*1870*/  CS2R R98, SRZ ;  /* 0x0000000000627805 */ /* 0x000fe4000001ff00 */
[----:B------:R-:W-:Y:S01]  /*1880*/  ISETP.NE.AND P0, PT, RZ, UR7, PT ;  /* 0x00000007ff007c0c */ /* 0x000fe2000bf05270 */
[----:B------:R-:W-:Y:S01]  /*1890*/  UIADD3 UR14, UR14, 0x2, URZ ;  /* 0x000000020e0e7890 */ /* 0x000fe2000fffe03f */
[----:B------:R-:W-:Y:S01]  /*18a0*/  CS2R R100, SRZ ;  /* 0x0000000000647805 */ /* 0x000fe2000001ff00 */
[----:B------:R-:W-:Y:S01]  /*18b0*/  UMOV UR13, 0x80000020 ;  /* 0x80000020000d7882 */ /* 0x000fe20000000000 */
[----:B------:R-:W-:Y:S01]  /*18c0*/  UMOV UR15, 0x80000020 ;  /* 0x80000020000f7882 */ /* 0x000fe20000000000 */
        /* <DEDUP_REMOVED lines=17> */
[----:B------:R-:W-:Y:S01]  /*19e0*/  CS2R R136, SRZ ;  /* 0x0000000000887805 */ /* 0x000fe2000001ff00 */
[----:B------:R-:W-:Y:S02]  /*19f0*/  IMAD.MOV.U32 R139, RZ, RZ, RZ ;  /* 0x000000ffff8b7224 */ /* 0x000fe400078e00ff */
[----:B------:R-:W-:Y:S01]  /*1a00*/  IMAD.MOV.U32 R141, RZ, RZ, RZ ;  /* 0x000000ffff8d7224 */ /* 0x000fe200078e00ff */
[----:B------:R-:W-:Y:S01]  /*1a10*/  QGMMA.64x128x32.F32.E4M3.E4M3 R24, gdesc[UR12], R24, gsb0 ;  /* 0x01e000000c1879f3 */ /* 0x000fe20008000818 */
[----:B------:R-:W-:Y:S05]  /*1a20*/  @!P0 BRA `(.L_x_19) ;  /* 0x0000000400088947 */ /* 0x000fea0003800000 */
[----:B------:R-:W-:Y:S02]  /*1a30*/  WARPGROUP.DEPBAR.LE gsb0, 0x0 ;  /* 0x00008000000079c5 */ /* 0x000fe40000010000 */
[----:B------:R-:W-:-:S01]  /*1a40*/  FADD R141, RZ, R24 ;  /* 0x00000018ff8d7221 */ /* 0x000fc20000000000 */
[----:B------:R-:W-:Y:S01]  /*1a50*/  FADD R136, RZ, R25 ;  /* 0x00000019ff887221 */ /* 0x000fe20000000000 */
        /* <DEDUP_REMOVED lines=62> */
[----:B------:R-:W-:-:S06]  /*1e40*/  UMOV UR6, URZ ;  /* 0x0000003f00067c82 */ /* 0x000fcc0008000000 */
.L_x_19:
[----:B------:R-:W-:-:S04]  /*1e50*/  UIADD3 UR18, UR5, 0x1, URZ ;  /* 0x0000000105127890 */ /* 0x000fc8000fffe03f */
[----:B------:R-:W-:-:S04]  /*1e60*/  UISETP.NE.AND UP0, UPT, UR18, 0xe, UPT ;  /* 0x0000000e1200788c */ /* 0x000fc8000bf05270 */
[----:B------:R-:W-:Y:S02]  /*1e70*/  USEL UR8, URZ, 0x1, UP0 ;  /* 0x000000013f087887 */ /* 0x000fe40008000000 */
[----:B------:R-:W-:Y:S02]  /*1e80*/  USEL UR18, UR18, URZ, UP0 ;  /* 0x0000003f12127287 */ /* 0x000fe40008000000 */
[----:B------:R-:W-:-:S06]  /*1e90*/  ULOP3.LUT UR8, UR4, UR8, URZ, 0x3c, !UPT ;  /* 0x0000000804087292 */ /* 0x000fcc000f8e3c3f */
[----:B------:R-:W-:Y:S01]  /*1ea0*/  IMAD.U32 R142, RZ, RZ, UR8 ;  /* 0x00000008ff8e7e24 */ /* 0x000fe2000f8e00ff */
[----:B------:R-:W-:-:S06]  /*1eb0*/  UMOV UR8, 0x1 ;  /* 0x0000000100087882 */ /* 0x000fcc0000000000 */
.L_x_14:
[----:B------:R-:W-:-:S04]  /*1ec0*/  UISETP.LT.AND UP0, UPT, UR9, 0x1, UPT ;  /* 0x000000010900788c */ /* 0x000fc8000bf01270 */
[----:B------:R-:W-:-:S04]  /*1ed0*/  USEL UR12, UR9, 0x1, UP0 ;  /* 0x00000001090c7887 */ /* 0x000fc80008000000 */
[----:B------:R-:W-:-:S04]  /*1ee0*/  UIADD3 UR12, UR9, -UR12, URZ ;  /* 0x8000000c090c7290 */ /* 0x000fc8000fffe03f */
[----:B------:R-:W-:-:S06]  /*1ef0*/  UISETP.GE.AND UP0, UPT, UR12, 0x1, UPT ;  /* 0x000000010c00788c */ /* 0x000fcc000bf06270 */
[----:B------:R-:W-:-:S13]  /*1f00*/  PLOP3.LUT P0, PT, PT, PT, UP0, 0x80, 0x0 ;  /* 0x000000000000781c */ /* 0x000fda0003f0f008 */
[----:B------:R-:W-:Y:S05]  /*1f10*/  @!P0 BRA `(.L_x_20) ;  /* 0x0000000800048947 */ /* 0x000fea0003800000 */
[----:B01----:R-:W-:Y:S01]  /*1f20*/  IMAD.U32 R10, RZ, RZ, UR12 ;  /* 0x0000000cff0a7e24 */ /* 0x003fe2000f8e00ff */
[----:B------:R-:W-:Y:S01]  /*1f30*/  UMOV UR19, UR5 ;  /* 0x0000000500137c82 */ /* 0x000fe20008000000 */
[----:B------:R-:W-:-:S05]  /*1f40*/  ULDC UR20, c[0x0][0x50c] ;  /* 0x0001430000147ab9 */ /* 0x000fca0000000800 */
.L_x_28:
[----:B------:R-:W-:-:S13]  /*1f50*/  ISETP.NE.AND P1, PT, R138, 0x3, PT ;  /* 0x000000038a00780c */ /* 0x000fda0003f25270 */
[----:B01----:R-:W-:Y:S05]  /*1f60*/  @!P1 BRA `(.L_x_21) ;  /* 0x0000000000049947 */ /* 0x003fea0003800000 */
[----:B------:R-:W-:Y:S01]  /*1f70*/  BPT.TRAP 0x1 ;  /* 0x000000040000795c */ /* 0x000fe20000300000 */
.L_x_21:
[----:B------:R-:W0:Y:S01]  /*1f80*/  S2UR UR12, SR_CgaCtaId ;  /* 0x00000000000c79c3 */ /* 0x000e220000008800 */
[----:B------:R-:W-:Y:S01]  /*1f90*/  UMOV UR10, 0x400 ;  /* 0x00000400000a7882 */ /* 0x000fe20000000000 */
[----:B------:R-:W-:Y:S01]  /*1fa0*/  SHF.L.U32 R11, R142, 0x1f, RZ ;  /* 0x0000001f8e0b7819 */ /* 0x000fe200000006ff */
[----:B0-----:R-:W-:-:S04]  /*1fb0*/  ULEA UR10, UR12, UR10, 0x18 ;  /* 0x0000000a0c0a7291 */ /* 0x001fc8000f8ec03f */
[----:B------:R-:W-:-:S09]  /*1fc0*/  ULEA UR12, UR18, UR10, 0x3 ;  /* 0x0000000a120c7291 */ /* 0x000fd2000f8e183f */
[----:B------:R0:W1:Y:S01]  /*1fd0*/  SYNCS.PHASECHK.TRANS64.TRYWAIT P0, [UR12], R11 ;  /* 0x0000000bff0075a7 */ /* 0x000062000800014c */
[----:B------:R-:W-:Y:S05]  /*1fe0*/  @!P1 BRA `(.L_x_22) ;  /* 0x0000000000049947 */ /* 0x000fea0003800000 */
[----:B------:R-:W-:Y:S01]  /*1ff0*/  BPT.TRAP 0x1 ;  /* 0x000000040000795c */ /* 0x000fe20000300000 */
.L_x_22:
[----:B-1----:R-:W-:Y:S05]  /*2000*/  @P0 BRA `(.L_x_23) ;  /* 0x0000000000080947 */ /* 0x002fea0003800000 */
[----:B------:R-:W1:Y:S02]  /*2010*/  SYNCS.PHASECHK.TRANS64.TRYWAIT P0, [UR12], R11 ;  /* 0x0000000bff0075a7 */ /* 0x000e64000800014c */
[----:B-1----:R-:W-:Y:S05]  /*2020*/  @!P0 BRA `(.L_x_24) ;  /* 0x00000078002c8947 */ /* 0x002fea0003800000 */
.L_x_23:
[----:B------:R-:W-:Y:S01]  /*2030*/  UIADD3 UR12, UR10, 0x1c200, URZ ;  /* 0x0001c2000a0c7890 */ /* 0x000fe2000fffe03f */
[----:B------:R-:W-:Y:S01]  /*2040*/  WARPGROUP.ARRIVE ;  /* 0x00000000000079c5 */ /* 0x000fe20000000000 */
[----:B------:R-:W-:Y:S02]  /*2050*/  UISETP.NE.AND UP0, UPT, UR7, URZ, UPT ;  /* 0x0000003f0700728c */ /* 0x000fe4000bf05270 */
[----:B------:R-:W-:Y:S02]  /*2060*/  USHF.R.U32.HI UR12, URZ, 0x4, UR12 ;  /* 0x000000043f0c7899 */ /* 0x000fe4000801160c */
[----:B------:R-:W-:Y:S02]  /*2070*/  USEL UR8, UR8, URZ, !UP0 ;  /* 0x0000003f08087287 */ /* 0x000fe4000c000000 */
[----:B------:R-:W-:Y:S02]  /*2080*/  ULOP3.LUT UR7, UR12, 0x3fff, URZ, 0xc0, !UPT ;  /* 0x00003fff0c077892 */ /* 0x000fe4000f8ec03f */
[----:B------:R-:W-:-:S02]  /*2090*/  ULOP3.LUT UR12, UR11, 0x10000, URZ, 0xfc, !UPT ;  /* 0x000100000b0c7892 */ /* 0x000fc4000f8efc3f */
[----:B------:R-:W-:Y:S02]  /*20a0*/  ULOP3.LUT UR7, UR7, 0x10000, URZ, 0xfc, !UPT ;  /* 0x0001000007077892 */ /* 0x000fe4000f8efc3f */
[----:B------:R-:W-:Y:S02]  /*20b0*/  UISETP.NE.U32.AND UP0, UPT, UR8, URZ, UPT ;  /* 0x0000003f0800728c */ /* 0x000fe4000bf05070 */
[----:B------:R-:W-:Y:S02]  /*20c0*/  ULEA UR12, UR18, UR12, 0x9 ;  /* 0x0000000c120c7291 */ /* 0x000fe4000f8e483f */
[----:B------:R-:W-:Y:S01]  /*20d0*/  ULEA UR14, UR18, UR7, 0x9 ;  /* 0x00000007120e7291 */ /* 0x000fe2000f8e483f */
[----:B------:R-:W-:Y:S01]  /*20e0*/  UMOV UR13, 0x80000020 ;  /* 0x80000020000d7882 */ /* 0x000fe20000000000 */
[----:B------:R-:W-:Y:S01]  /*20f0*/  UMOV UR15, 0x80000020 ;  /* 0x80000020000f7882 */ /* 0x000fe20000000000 */
[----:B------:R-:W-:-:S06]  /*2100*/  UIADD3 UR6, UR6, 0x2, URZ ;  /* 0x0000000206067890 */ /* 0x000fcc000fffe03f */
[----:B------:R-:W-:Y:S01]  /*2110*/  QGMMA.64x128x32.F32.E4M3.E4M3 R24, gdesc[UR12], R24, UP0 ;  /* 0x01e000000c1879f3 */ /* 0x000fe2000bf00818 */
[----:B------:R-:W-:Y:S02]  /*2120*/  UIADD3 UR12, UR12, 0x2, URZ ;  /* 0x000000020c0c7890 */ /* 0x000fe4000fffe03f */
[----:B------:R-:W-:Y:S01]  /*2130*/  UIADD3 UR14, UR14, 0x2, URZ ;  /* 0x000000020e0e7890 */ /* 0x000fe2000fffe03f */
[----:B------:R-:W-:Y:S01]  /*2140*/  UMOV UR13, 0x80000020 ;  /* 0x80000020000d7882 */ /* 0x000fe20000000000 */
[----:B------:R-:W-:Y:S01]  /*2150*/  UMOV UR15, 0x80000020 ;  /* 0x80000020000f7882 */ /* 0x000fe20000000000 */
[----:B------:R-:W-:-:S04]  /*2160*/  UISETP.NE.AND UP0, UPT, UR6, UR20, UPT ;  /* 0x000000140600728c */ /* 0x000fc8000bf05270 */
[----:B------:R-:W-:-:S06]  /*2170*/  USEL UR7, URZ, 0x1, UP0 ;  /* 0x000000013f077887 */ /* 0x000fcc0008000000 */
[----:B------:R-:W-:Y:S01]  /*2180*/  ISETP.NE.AND P0, PT, RZ, UR7, PT ;  /* 0x00000007ff007c0c */ /* 0x000fe2000bf05270 */
[----:B------:R-:W-:Y:S03]  /*2190*/  QGMMA.64x128x32.F32.E4M3.E4M3 R24, gdesc[UR12], R24, gsb0 ;  /* 0x01e000000c1879f3 */ /* 0x000fe60008000818 */
[----:B------:R-:W-:-:S09]  /*21a0*/  WARPGROUP.DEPBAR.LE gsb0, 0x1 ;  /* 0x00008000000079c5 */ /* 0x000fd20000010100 */
[----:B------:R-:W-:Y:S05]  /*21b0*/  @!P0 BRA `(.L_x_25) ;  /* 0x0000000400088947 */ /* 0x000fea0003800000 */
[----:B------:R-:W-:Y:S02]  /*21c0*/  WARPGROUP.DEPBAR.LE gsb0, 0x0 ;  /* 0x00008000000079c5 */ /* 0x000fe40000010000 */
[----:B------:R-:W-:-:S01]  /*21d0*/  FADD R141, R24, R141 ;  /* 0x0000008d188d7221 */ /* 0x000fc20000000000 */
[----:B------:R-:W-:Y:S01]  /*21e0*/  FADD R136, R25, R136 ;  /* 0x0000008819887221 */ /* 0x000fe20000000000 */
        /* <DEDUP_REMOVED lines=62> */
[----:B------:R-:W-:-:S06]  /*25d0*/  UMOV UR6, URZ ;  /* 0x0000003f00067c82 */ /* 0x000fcc0008000000 */
.L_x_25:
[----:B------:R-:W-:Y:S05]  /*25e0*/  @!P1 BRA `(.L_x_26) ;  /* 0x0000000000049947 */ /* 0x000fea0003800000 */
[----:B------:R-:W-:Y:S01]  /*25f0*/  BPT.TRAP 0x1 ;  /* 0x000000040000795c */ /* 0x000fe20000300000 */
.L_x_26:
[----:B------:R-:W-:Y:S01]  /*2600*/  ULEA UR8, UR19, UR10, 0x3 ;  /* 0x0000000a13087291 */ /* 0x000fe2000f8e183f */
[----:B------:R-:W-:-:S03]  /*2610*/  ISETP.GT.U32.AND P0, PT, R4, 0x1, PT ;  /* 0x000000010400780c */ /* 0x000fc60003f04070 */
[----:B------:R-:W-:-:S04]  /*2620*/  UIADD3 UR8, UR8, 0x70, URZ ;  /* 0x0000007008087890 */ /* 0x000fc8000fffe03f */
[----:B------:R-:W-:-:S09]  /*2630*/  UPRMT UR8, URZ, 0x654, UR8 ;  /* 0x000006543f087896 */ /* 0x000fd20008000008 */
[----:B------:R-:W-:Y:S01]  /*2640*/  SYNCS.ARRIVE.TRANS64.RED.A1T0 RZ, [UR8], RZ ;  /* 0x000000ffffff79a7 */ /* 0x000fe20008100408 */
[----:B------:R-:W-:Y:S05]  /*2650*/  @P0 BRA `(.L_x_27) ;  /* 0x0000000000040947 */ /* 0x000fea0003800000 */
[----:B------:R-:W-:Y:S01]  /*2660*/  BPT.TRAP 0x1 ;  /* 0x000000040000795c */ /* 0x000fe20000300000 */
.L_x_27:
[----:B------:R-:W-:Y:S01]  /*2670*/  UIADD3 UR18, UR18, 0x1, URZ ;  /* 0x0000000112127890 */ /* 0x000fe2000fffe03f */
[C---:B------:R-:W-:Y:S01]  /*2680*/  ISETP.GT.AND P0, PT, R10.reuse, 0x1, PT ;  /* 0x000000010a00780c */ /* 0x040fe20003f04270 */
[----:B------:R-:W-:Y:S01]  /*2690*/  UIADD3 UR19, UR19, 0x1, URZ ;  /* 0x0000000113137890 */ /* 0x000fe2000fffe03f */
[----:B------:R-:W-:Y:S01]  /*26a0*/  VIADD R10, R10, 0xffffffff ;  /* 0xffffffff0a0a7836 */ /* 0x000fe20000000000 */
[----:B------:R-:W-:Y:S02]  /*26b0*/  UISETP.NE.AND UP0, UPT, UR18, 0xe, UPT ;  /* 0x0000000e1200788c */ /* 0x000fe4000bf05270 */
[----:B------:R-:W-:Y:S02]  /*26c0*/  UISETP.NE.AND UP1, UPT, UR19, 0xe, UPT ;  /* 0x0000000e1300788c */ /* 0x000fe4000bf25270 */
[----:B------:R-:W-:Y:S02]  /*26d0*/  USEL UR8, URZ, 0x1, UP0 ;  /* 0x000000013f087887 */ /* 0x000fe40008000000 */
[----:B------:R-:W-:-:S02]  /*26e0*/  USEL UR18, UR18, URZ, UP0 ;  /* 0x0000003f12127287 */ /* 0x000fc40008000000 */
[----:B------:R-:W-:Y:S02]  /*26f0*/  USEL UR19, UR19, URZ, UP1 ;  /* 0x0000003f13137287 */ /* 0x000fe40008800000 */
[----:B------:R-:W-:Y:S01]  /*2700*/  LOP3.LUT R142, R142, UR8, RZ, 0x3c, !PT ;  /* 0x000000088e8e7c12 */ /* 0x000fe2000f8e3cff */
[----:B------:R-:W-:Y:S01]  /*2710*/  UMOV UR8, 0x1 ;  /* 0x0000000100087882 */ /* 0x000fe20000000000 */
[----:B------:R-:W-:Y:S08]  /*2720*/  @P0 BRA `(.L_x_28) ;  /* 0xfffffff800080947 */ /* 0x000ff0000383ffff */
.L_x_20:
[----:B------:R-:W-:Y:S01]  /*2730*/  UISETP.NE.AND UP0, UPT, UR6, URZ, UPT ;  /* 0x0000003f0600728c */ /* 0x000fe2000bf05270 */
[----:B01----:R-:W0:Y:S03]  /*2740*/  LDC R10, c[0x0][0x28c] ;  /* 0x0000a300ff0a7b82 */ /* 0x003e260000000800 */
[----:B------:R-:W-:-:S06]  /*2750*/  USEL UR6, URZ, 0x1, !UP0 ;  /* 0x000000013f067887 */ /* 0x000fcc000c000000 */
[----:B------:R-:W-:Y:S02]  /*2760*/  ISETP.NE.AND P0, PT, RZ, UR6, PT ;  /* 0x00000006ff007c0c */ /* 0x000fe4000bf05270 */
[----:B0-----:R-:W-:-:S11]  /*2770*/  ISETP.GE.AND P1, PT, R10, 0x1, PT ;  /* 0x000000010a00780c */ /* 0x001fd60003f26270 */
[----:B------:R-:W-:Y:S05]  /*2780*/  @!P0 BRA `(.L_x_29) ;  /* 0x0000000400048947 */ /* 0x000fea0003800000 */
[----:B------:R-:W-:Y:S02]  /*2790*/  WARPGROUP.DEPBAR.LE gsb0, 0x0 ;  /* 0x00008000000079c5 */ /* 0x000fe40000010000 */
[----:B------:R-:W-:Y:S01]  /*27a0*/  FADD R141, R24, R141 ;  /* 0x0000008d188d7221 */ /* 0x000fe20000000000 */
        /* <DEDUP_REMOVED lines=62> */
[----:B------:R-:W-:-:S07]  /*2b90*/  FADD R14, R14, R87 ;  /* 0x000000570e0e7221 */ /* 0x000fce0000000000 */
.L_x_29:
[----:B------:R-:W-:Y:S02]  /*2ba0*/  WARPGROUP.DEPBAR.LE gsb0, 0x0 ;  /* 0x00008000000079c5 */ /* 0x000fe40000010000 */
[----:B------:R-:W-:Y:S05]  /*2bb0*/  @!P1 BRA `(.L_x_30) ;  /* 0x0000000000449947 */ /* 0x000fea0003800000 */
[----:B------:R-:W-:-:S13]  /*2bc0*/  ISETP.NE.AND P0, PT, R138, 0x3, PT ;  /* 0x000000038a00780c */ /* 0x000fda0003f05270 */
[----:B------:R-:W-:Y:S05]  /*2bd0*/  @!P0 BRA `(.L_x_31) ;  /* 0x0000000000048947 */ /* 0x000fea0003800000 */
[----:B------:R-:W-:Y:S01]  /*2be0*/  BPT.TRAP 0x1 ;  /* 0x000000040000795c */ /* 0x000fe20000300000 */
.L_x_31:
[----:B------:R-:W-:Y:S01]  /*2bf0*/  UISETP.LT.AND UP0, UPT, UR9, 0x1, UPT ;  /* 0x000000010900788c */ /* 0x000fe2000bf01270 */
[----:B------:R-:W-:-:S03]  /*2c00*/  ISETP.GT.U32.AND P0, PT, R4, 0x1, PT ;  /* 0x000000010400780c */ /* 0x000fc60003f04070 */
[----:B------:R-:W-:-:S04]  /*2c10*/  USEL UR8, UR9, 0x1, UP0 ;  /* 0x0000000109087887 */ /* 0x000fc80008000000 */
[----:B------:R-:W-:-:S04]  /*2c20*/  UIADD3 UR8, UR5, UR9, -UR8 ;  /* 0x0000000905087290 */ /* 0x000fc8000fffe808 */
[----:B------:R-:W-:-:S04]  /*2c30*/  USHF.R.U32.HI UR6, URZ, 0x1, UR8 ;  /* 0x000000013f067899 */ /* 0x000fc80008011608 */
[----:B------:R-:W-:-:S04]  /*2c40*/  UIMAD.WIDE.U32 UR6, UR6, -0x6db6db6d, URZ ;  /* 0x92492493060678a5 */ /* 0x000fc8000f8e003f */
[----:B------:R-:W-:-:S04]  /*2c50*/  USHF.R.U32.HI UR6, URZ, 0x2, UR7 ;  /* 0x000000023f067899 */ /* 0x000fc80008011607 */
[----:B------:R-:W-:-:S04]  /*2c60*/  UIMAD UR8, UR6, -0xe, UR8 ;  /* 0xfffffff2060878a4 */ /* 0x000fc8000f8e0208 */
[----:B------:R-:W-:-:S04]  /*2c70*/  ULEA UR8, UR8, UR10, 0x3 ;  /* 0x0000000a08087291 */ /* 0x000fc8000f8e183f */
[----:B------:R-:W-:-:S04]  /*2c80*/  UIADD3 UR8, UR8, 0x70, URZ ;  /* 0x0000007008087890 */ /* 0x000fc8000fffe03f */
[----:B------:R-:W-:-:S09]  /*2c90*/  UPRMT UR8, URZ, 0x654, UR8 ;  /* 0x000006543f087896 */ /* 0x000fd20008000008 */
[----:B------:R-:W-:Y:S01]  /*2ca0*/  SYNCS.ARRIVE.TRANS64.RED.A1T0 RZ, [UR8], RZ ;  /* 0x000000ffffff79a7 */ /* 0x000fe20008100408 */
[----:B------:R-:W-:Y:S05]  /*2cb0*/  @P0 BRA `(.L_x_30) ;  /* 0x0000000000040947 */ /* 0x000fea0003800000 */
[----:B------:R-:W-:Y:S01]  /*2cc0*/  BPT.TRAP 0x1 ;  /* 0x000000040000795c */ /* 0x000fe20000300000 */
.L_x_30:
[----:B------:R-:W0:Y:S01]  /*2cd0*/  LDC R26, c[0x0][0x288] ;  /* 0x0000a200ff1a7b82 */ /* 0x000e220000000800 */
[--C-:B------:R-:W-:Y:S01]  /*2ce0*/  SHF.R.U32.HI R10, RZ, 0x2, R0.reuse ;  /* 0x00000002ff0a7819 */ /* 0x100fe20000011600 */
[----:B------:R-:W-:Y:S01]  /*2cf0*/  IMAD.SHL.U32 R29, R7, 0x80, RZ ;  /* 0x00000080071d7824 */ /* 0x000fe200078e00ff */
[----:B------:R-:W-:Y:S01]  /*2d00*/  SHF.R.U32.HI R25, RZ, 0x7, R0 ;  /* 0x00000007ff197819 */ /* 0x000fe20000011600 */
[----:B------:R-:W-:Y:S01]  /*2d10*/  UIADD3 UR5, UR9, UR5, URZ ;  /* 0x0000000509057290 */ /* 0x000fe2000fffe03f */
[----:B------:R-:W-:Y:S01]  /*2d20*/  LOP3.LUT R11, R10, 0x7, RZ, 0xc0, !PT ;  /* 0x000000070a0b7812 */ /* 0x000fe200078ec0ff */
[----:B------:R-:W-:Y:S01]  /*2d30*/  IMAD.SHL.U32 R31, R6, 0x80, RZ ;  /* 0x00000080061f7824 */ /* 0x000fe200078e00ff */
[----:B------:R-:W-:Y:S01]  /*2d40*/  LOP3.LUT R10, R25, 0x1, RZ, 0xc0, !PT ;  /* 0x00000001190a7812 */ /* 0x000fe200078ec0ff */
[----:B------:R-:W-:Y:S01]  /*2d50*/  UISETP.GT.U32.AND UP0, UPT, UR5, 0xd, UPT ;  /* 0x0000000d0500788c */ /* 0x000fe2000bf04070 */
[----:B------:R-:W-:Y:S01]  /*2d60*/  LOP3.LUT R24, R0, 0x60, RZ, 0xc0, !PT ;  /* 0x0000006000187812 */ /* 0x000fe200078ec0ff */
[----:B------:R-:W-:Y:S01]  /*2d70*/  ULDC UR12, c[0x0][0x284] ;  /* 0x0000a100000c7ab9 */ /* 0x000fe20000000800 */
[----:B------:R-:W-:Y:S01]  /*2d80*/  USHF.R.U32.HI UR6, URZ, 0x1, UR5 ;  /* 0x000000013f067899 */ /* 0x000fe20008011605 */
[----:B------:R-:W-:Y:S01]  /*2d90*/  IMAD.SHL.U32 R30, R10, 0x40, RZ ;  /* 0x000000400a1e7824 */ /* 0x000fe200078e00ff */
[----:B------:R-:W-:Y:S01]  /*2da0*/  SHF.R.U32.HI R28, RZ, 0x1, R24 ;  /* 0x00000001ff1c7819 */ /* 0x000fe20000011618 */
[----:B------:R-:W-:Y:S01]  /*2db0*/  UISETP.LT.U32.AND UP0, UPT, UR9, 0xe, UP0 ;  /* 0x0000000e0900788c */ /* 0x000fe20008701070 */
[----:B------:R-:W-:Y:S01]  /*2dc0*/  LOP3.LUT R24, R0, 0x3, RZ, 0xc0, !PT ;  /* 0x0000000300187812 */ /* 0x000fe200078ec0ff */
[----:B------:R-:W-:Y:S01]  /*2dd0*/  UISETP.GE.U32.AND UP1, UPT, UR9, 0xe, UPT ;  /* 0x0000000e0900788c */ /* 0x000fe2000bf26070 */
[--C-:B------:R-:W-:Y:S01]  /*2de0*/  IADD3 R25, RZ, -R28, -R11.reuse ;  /* 0x8000001cff197210 */ /* 0x100fe20007ffe80b */
[----:B------:R-:W-:Y:S01]  /*2df0*/  UIMAD.WIDE.U32 UR6, UR6, -0x6db6db6d, URZ ;  /* 0x92492493060678a5 */ /* 0x000fe2000f8e003f */
[----:B------:R-:W-:Y:S01]  /*2e00*/  LOP3.LUT R11, R30, 0x40, R11, 0xe2, !PT ;  /* 0x000000401e0b7812 */ /* 0x000fe200078ee20b */
[----:B------:R-:W-:Y:S01]  /*2e10*/  USEL UR8, URZ, 0x1, !UP0 ;  /* 0x000000013f087887 */ /* 0x000fe2000c000000 */
[----:B------:R-:W-:Y:S01]  /*2e20*/  SHF.R.S32.HI R34, RZ, 0x1f, R5 ;  /* 0x0000001fff227819 */ /* 0x000fe20000011405 */
[----:B------:R-:W-:Y:S01]  /*2e30*/  IMAD R10, R10, -0x40, R25 ;  /* 0xffffffc00a0a7824 */ /* 0x000fe200078e0219 */
[----:B------:R-:W-:Y:S01]  /*2e40*/  ULDC.64 UR10, c[0x0][0x5d0] ;  /* 0x00017400000a7ab9 */ /* 0x000fe20000000a00 */
[----:B0-----:R-:W-:Y:S01]  /*2e50*/  IMAD R30, R24, -0x2, R26 ;  /* 0xfffffffe181e7824 */ /* 0x001fe200078e021a */
[----:B------:R-:W-:Y:S01]  /*2e60*/  ISETP.GE.AND P0, PT, R29, R26, PT ;  /* 0x0000001a1d00720c */ /* 0x000fe20003f06270 */
[----:B------:R-:W-:Y:S01]  /*2e70*/  IMAD.SHL.U32 R24, R0, 0x2, RZ ;  /* 0x0000000200187824 */ /* 0x000fe200078e00ff */
[----:B------:R-:W-:Y:S01]  /*2e80*/  USHF.R.U32.HI UR6, URZ, 0x2, UR7 ;  /* 0x000000023f067899 */ /* 0x000fe20008011607 */
[----:B------:R-:W-:Y:S01]  /*2e90*/  IMAD R32, R34, UR10, RZ ;  /* 0x0000000a22207c24 */ /* 0x000fe2000f8e02ff */
[----:B------:R-:W-:Y:S01]  /*2ea0*/  ISETP.GE.OR P0, PT, R31, UR12, P0 ;  /* 0x0000000c1f007c0c */ /* 0x000fe20008706670 */
[----:B------:R-:W-:Y:S01]  /*2eb0*/  ULOP3.LUT UR4, UR4, UR8, URZ, 0x3c, !UPT ;  /* 0x0000000804047292 */ /* 0x000fe2000f8e3c3f */
[----:B------:R-:W-:Y:S01]  /*2ec0*/  LOP3.LUT R24, R29, 0x6, R24, 0xf8, !PT ;  /* 0x000000061d187812 */ /* 0x000fe200078ef818 */
[----:B------:R-:W-:Y:S01]  /*2ed0*/  IMAD.WIDE R26, R6, 0x80, RZ ;  /* 0x00000080061a7825 */ /* 0x000fe200078e02ff */
[----:B------:R-:W-:Y:S01]  /*2ee0*/  UIMAD UR5, UR6, -0xe, UR5 ;  /* 0xfffffff2060578a4 */ /* 0x000fe2000f8e0205 */
[----:B------:R-:W-:Y:S01]  /*2ef0*/  IADD3 R36, -R31, UR12, R10 ;  /* 0x0000000c1f247c10 */ /* 0x000fe2000fffe10a */
[----:B------:R-:W-:Y:S01]  /*2f00*/  @UP1 ULOP3.LUT UR4, UR4, 0x1, UR6, 0x78, !UPT ;  /* 0x0000000104041892 */ /* 0x000fe2000f8e7806 */
[----:B------:R-:W-:Y:S01]  /*2f10*/  SHF.R.S32.HI R25, RZ, 0x1f, R24 ;  /* 0x0000001fff197819 */ /* 0x000fe20000011418 */
[----:B------:R-:W-:Y:S01]  /*2f20*/  IMAD R33, R5, UR11, R32 ;  /* 0x0000000b05217c24 */ /* 0x000fe2000f8e0220 */
[----:B------:R-:W-:Y:S01]  /*2f30*/  LOP3.LUT R35, R26, R11, R28, 0xfe, !PT ;  /* 0x0000000b1a237212 */ /* 0x000fe200078efe1c */
[----:B------:R-:W-:-:S02]  /*2f40*/  IMAD.IADD R29, R30, 0x1, -R29 ;  /* 0x000000011e1d7824 */ /* 0x000fc400078e0a1d */
[----:B------:R-:W-:-:S04]  /*2f50*/  IMAD.WIDE.U32 R6, R5, UR10, R24 ;  /* 0x0000000a05067c25 */ /* 0x000fc8000f8e0018 */
[----:B------:R-:W-:Y:S02]  /*2f60*/  IMAD.IADD R7, R7, 0x1, R33 ;  /* 0x0000000107077824 */ /* 0x000fe400078e0221 */
[----:B------:R-:W-:Y:S01]  /*2f70*/  IMAD.MOV.U32 R28, RZ, RZ, -0x1 ;  /* 0xffffffffff1c7424 */ /* 0x000fe200078e00ff */
[----:B------:R-:W-:Y:S06]  /*2f80*/  @P0 BRA `(.L_x_32) ;  /* 0x0000004400a40947 */ /* 0x000fec0003800000 */
[----:B------:R-:W0:Y:S01]  /*2f90*/  LDC.64 R32, c[0x0][0x5c8] ;  /* 0x00017200ff207b82 */ /* 0x000e220000000a00 */
[----:B------:R-:W-:Y:S01]  /*2fa0*/  ULDC.64 UR6, c[0x0][0x5c0] ;  /* 0x0001700000067ab9 */ /* 0x000fe20000000a00 */
[----:B------:R-:W-:Y:S01]  /*2fb0*/  BSSY B0, `(.L_x_32) ;  /* 0x0000466000007945 */ /* 0x000fe20003800000 */
[-C--:B0-----:R-:W-:Y:S02]  /*2fc0*/  IMAD R10, R27, R32.reuse, RZ ;  /* 0x000000201b0a7224 */ /* 0x081fe400078e02ff */
[----:B------:R-:W-:-:S04]  /*2fd0*/  IMAD.WIDE.U32 R6, R35, R32, R6 ;  /* 0x0000002023067225 */ /* 0x000fc800078e0006 */
[----:B------:R-:W-:Y:S01]  /*2fe0*/  IMAD R31, R35, R33, R10 ;  /* 0x00000021231f7224 */ /* 0x000fe200078e020a */
[----:B------:R-:W-:Y:S02]  /*2ff0*/  LEA R11, P0, R32, R6, 0x3 ;  /* 0x00000006200b7211 */ /* 0x000fe400078018ff */
[----:B------:R-:W-:Y:S01]  /*3000*/  IADD3 R10, P1, R6, UR6, RZ ;  /* 0x00000006060a7c10 */ /* 0x000fe2000ff3e0ff */
[----:B------:R-:W-:Y:S01]  /*3010*/  IMAD.IADD R31, R7, 0x1, R31 ;  /* 0x00000001071f7824 */ /* 0x000fe200078e021f */
[----:B------:R-:W-:-:S04]  /*3020*/  IADD3 R6, P3, R11, UR6, RZ ;  /* 0x000000060b067c10 */ /* 0x000fc8000ff7e0ff */
[----:B------:R-:W-:Y:S02]  /*3030*/  LEA.HI.X R7, R32, R31, R33, 0x3, P0 ;  /* 0x0000001f20077211 */ /* 0x000fe400000f1c21 */
[----:B---3-5:R-:W-:Y:S02]  /*3040*/  FSETP.NEU.AND P0, PT, R9, RZ, PT ;  /* 0x000000ff0900720b */ /* 0x028fe40003f0d000 */
[----:B------:R-:W-:Y:S02]  /*3050*/  IADD3.X R11, R31, UR7, RZ, P1, !PT ;  /* 0x000000071f0b7c10 */ /* 0x000fe40008ffe4ff */
[----:B------:R-:W-:-:S09]  /*3060*/  IADD3.X R7, R7, UR7, RZ, P3, !PT ;  /* 0x0000000707077c10 */ /* 0x000fd20009ffe4ff */
[----:B------:R-:W-:Y:S05]  /*3070*/  @!P0 BRA `(.L_x_33) ;  /* 0x00000034005c8947 */ /* 0x000fea0003800000 */
[----:B------:R-:W-:Y:S01]  /*3080*/  ULDC.64 UR6, c[0x0][0x5b8] ;  /* 0x00016e0000067ab9 */ /* 0x000fe20000000a00 */
[----:B------:R-:W-:Y:S01]  /*3090*/  ISETP.GE.AND P0, PT, R36, 0x1, PT ;  /* 0x000000012400780c */ /* 0x000fe20003f06270 */
[----:B------:R-:W-:Y:S01]  /*30a0*/  IMAD R32, R34, UR6, RZ ;  /* 0x0000000622207c24 */ /* 0x000fe2000f8e02ff */
[----:B------:R-:W-:Y:S01]  /*30b0*/  ULDC.64 UR10, c[0x0][0x5a8] ;  /* 0x00016a00000a7ab9 */ /* 0x000fe20000000a00 */
[----:B------:R-:W-:Y:S01]  /*30c0*/  IMAD.WIDE.U32 R30, R5, UR6, R24 ;  /* 0x00000006051e7c25 */ /* 0x000fe2000f8e0018 */
[----:B------:R-:W-:Y:S01]  /*30d0*/  ISETP.LT.OR P4, PT, R29, 0x1, !P0 ;  /* 0x000000011d00780c */ /* 0x000fe20004781670 */
[----:B------:R-:W-:Y:S02]  /*30e0*/  BSSY B1, `(.L_x_34) ;  /* 0x000000c000017945 */ /* 0x000fe40003800000 */
[----:B------:R-:W-:Y:S01]  /*30f0*/  IMAD R5, R5, UR7, R32 ;  /* 0x0000000705057c24 */ /* 0x000fe2000f8e0220 */
[----:B------:R-:W-:-:S03]  /*3100*/  ULDC.64 UR6, c[0x0][0x5b0] ;  /* 0x00016c0000067ab9 */ /* 0x000fc60000000a00 */
[----:B------:R-:W-:Y:S02]  /*3110*/  IMAD.IADD R31, R31, 0x1, R5 ;  /* 0x000000011f1f7824 */ /* 0x000fe400078e0205 */
[----:B------:R-:W-:Y:S02]  /*3120*/  IMAD R5, R27, UR6, RZ ;  /* 0x000000061b057c24 */ /* 0x000fe4000f8e02ff */
[----:B------:R-:W-:-:S04]  /*3130*/  IMAD.WIDE.U32 R24, R35, UR6, R30 ;  /* 0x0000000623187c25 */ /* 0x000fc8000f8e001e */
[----:B------:R-:W-:Y:S01]  /*3140*/  IMAD R5, R35, UR7, R5 ;  /* 0x0000000723057c24 */ /* 0x000fe2000f8e0205 */
[----:B------:R-:W-:-:S04]  /*3150*/  IADD3 R24, P1, R24, UR10, RZ ;  /* 0x0000000a18187c10 */ /* 0x000fc8000ff3e0ff */
[--C-:B------:R-:W-:Y:S02]  /*3160*/  IADD3.X R25, R25, UR11, R5.reuse, P1, !PT ;  /* 0x0000000b19197c10 */ /* 0x100fe40008ffe405 */
[----:B------:R-:W-:Y:S01]  /*3170*/  PRMT R5, RZ, 0x7610, R5 ;  /* 0x00007610ff057816 */ /* 0x000fe20000000005 */
[----:B------:R-:W-:Y:S06]  /*3180*/  @P4 BRA `(.L_x_35) ;  /* 0x0000000000044947 */ /* 0x000fec0003800000 */
[----:B------:R0:W5:Y:S02]  /*3190*/  LDG.E.U8 R5, desc[UR16][R24.64] ;  /* 0x0000001018057981 */ /* 0x000164000c1e1100 */
.L_x_35:
[----:B------:R-:W-:Y:S05]  /*31a0*/  BSYNC B1 ;  /* 0x0000000000017941 */ /* 0x000fea0003800000 */
.L_x_34:
[----:B-----5:R-:W-:Y:S01]  /*31b0*/  LOP3.LUT R5, R5, 0xff, RZ, 0xc0, !PT ;  /* 0x000000ff05057812 */ /* 0x020fe200078ec0ff */
[----:B------:R-:W-:Y:S01]  /*31c0*/  BSSY B1, `(.L_x_36) ;  /* 0x000000b000017945 */ /* 0x000fe20003800000 */
[----:B------:R-:W-:Y:S02]  /*31d0*/  ISETP.LT.OR P3, PT, R29, 0x2, !P0 ;  /* 0x000000021d00780c */ /* 0x000fe40004761670 */
[----:B------:R-:W-:-:S05]  /*31e0*/  F2FP.F16.E4M3.UNPACK_B R5, R5 ;  /* 0x00000005ff05723e */ /* 0x000fca00020006ff */
[----:B------:R-:W-:Y:S01]  /*31f0*/  HADD2.F32 R32, -RZ, R5.H0_H0 ;  /* 0x20000005ff207230 */ /* 0x000fe20000004100 */
[----:B------:R-:W-:-:S04]  /*3200*/  PRMT R5, RZ, 0x7610, R5 ;  /* 0x00007610ff057816 */ /* 0x000fc80000000005 */
[----:B------:R-:W-:-:S04]  /*3210*/  FMUL R32, R32, R9 ;  /* 0x0000000920207220 */ /* 0x000fc80000400000 */
[----:B--2---:R-:W-:-:S05]  /*3220*/  FFMA R32, R141, R8, R32 ;  /* 0x000000088d207223 */ /* 0x004fca0000000020 */
[----:B------:R-:W-:-:S05]  /*3230*/  F2FP.SATFINITE.E4M3.F32.PACK_AB_MERGE_C R33, RZ, R32, RZ ;  /* 0x00000020ff21723e */ /* 0x000fca00048070ff */
[----:B------:R1:W-:Y:S01]  /*3240*/  @!P4 STG.E.U8 desc[UR16][R10.64], R33 ;  /* 0x000000210a00c986 */ /* 0x0003e2000c101110 */
[----:B------:R-:W-:Y:S05]  /*3250*/  @P3 BRA `(.L_x_37) ;  /* 0x0000000000043947 */ /* 0x000fea0003800000 */
[----:B------:R2:W5:Y:S02]  /*3260*/  LDG.E.U8 R5, desc[UR16][R24.64+0x1] ;  /* 0x0000011018057981 */ /* 0x000564000c1e1100 */
.L_x_37:
[----:B------:R-:W-:Y:S05]  /*3270*/  BSYNC B1 ;  /* 0x0000000000017941 */ /* 0x000fea0003800000 */
.L_x_36:
[----:B-----5:R-:W-:Y:S01]  /*3280*/  LOP3.LUT R5, R5, 0xff, RZ, 0xc0, !PT ;  /* 0x000000ff05057812 */ /* 0x020fe200078ec0ff */
[----:B------:R-:W-:Y:S01]  /*3290*/  BSSY B1, `(.L_x_38) ;  /* 0x0000013000017945 */ /* 0x000fe20003800000 */
[----:B-1----:R-:W-:Y:S02]  /*32a0*/  IADD3 R33, P1, R35, 0x8, RZ ;  /* 0x0000000823217810 */ /* 0x002fe40007f3e0ff */
[----:B------:R-:W-:-:S03]  /*32b0*/  F2FP.F16.E4M3.UNPACK_B R5, R5 ;  /* 0x00000005ff05723e */ /* 0x000fc600020006ff */
[----:B------:R-:W-:Y:S01]  /*32c0*/  IMAD.X R27, RZ, RZ, R27, P1 ;  /* 0x000000ffff1b7224 */ /* 0x000fe200008e061b */
[----:B------:R-:W-:Y:S01]  /*32d0*/  ISETP.GE.AND P1, PT, R36, 0x9, PT ;  /* 0x000000092400780c */ /* 0x000fe20003f26270 */
[----:B------:R-:W-:Y:S02]  /*32e0*/  HADD2.F32 R26, -RZ, R5.H0_H0 ;  /* 0x20000005ff1a7230 */ /* 0x000fe40000004100 */
[----:B------:R-:W-:Y:S01]  /*32f0*/  IMAD.WIDE.U32 R30, R33, UR6, R30 ;  /* 0x00000006211e7c25 */ /* 0x000fe2000f8e001e */
[----:B------:R-:W-:-:S03]  /*3300*/  ISETP.LT.OR P5, PT, R29, 0x1, !P1 ;  /* 0x000000011d00780c */ /* 0x000fc60004fa1670 */
[----:B------:R-:W-:Y:S01]  /*3310*/  FMUL R5, R26, R9 ;  /* 0x000000091a057220 */ /* 0x000fe20000400000 */
[----:B------:R-:W-:-:S03]  /*3320*/  IMAD R26, R27, UR6, RZ ;  /* 0x000000061b1a7c24 */ /* 0x000fc6000f8e02ff */
[----:B------:R-:W-:Y:S01]  /*3330*/  FFMA R5, R136, R8, R5 ;  /* 0x0000000888057223 */ /* 0x000fe20000000005 */
[----:B------:R-:W-:Y:S01]  /*3340*/  IMAD R33, R33, UR7, R26 ;  /* 0x0000000721217c24 */ /* 0x000fe2000f8e021a */
[----:B------:R-:W-:-:S03]  /*3350*/  IADD3 R26, P4, R30, UR10, RZ ;  /* 0x0000000a1e1a7c10 */ /* 0x000fc6000ff9e0ff */
[----:B------:R-:W-:Y:S02]  /*3360*/  F2FP.SATFINITE.E4M3.F32.PACK_AB_MERGE_C R35, RZ, R5, RZ ;  /* 0x00000005ff23723e */ /* 0x000fe400048070ff */
[----:B------:R-:W-:Y:S02]  /*3370*/  IADD3.X R27, R31, UR11, R33, P4, !PT ;  /* 0x0000000b1f1b7c10 */ /* 0x000fe4000a7fe421 */
[----:B------:R-:W-:Y:S01]  /*3380*/  PRMT R5, RZ, 0x7610, R5 ;  /* 0x00007610ff057816 */ /* 0x000fe20000000005 */
[----:B------:R1:W-:Y:S01]  /*3390*/  @!P3 STG.E.U8 desc[UR16][R10.64+0x1], R35 ;  /* 0x000001230a00b986 */ /* 0x0003e2000c101110 */
[----:B------:R-:W-:Y:S05]  /*33a0*/  @P5 BRA `(.L_x_39) ;  /* 0x0000000000045947 */ /* 0x000fea0003800000 */
[----:B------:R3:W5:Y:S02]  /*33b0*/  LDG.E.U8 R5, desc[UR16][R26.64] ;  /* 0x000000101a057981 */ /* 0x000764000c1e1100 */
.L_x_39:
[----:B------:R-:W-:Y:S05]  /*33c0*/  BSYNC B1 ;  /* 0x0000000000017941 */ /* 0x000fea0003800000 */
.L_x_38:
[----:B-----5:R-:W-:Y:S01]  /*33d0*/  LOP3.LUT R5, R5, 0xff, RZ, 0xc0, !PT ;  /* 0x000000ff05057812 */ /* 0x020fe200078ec0ff */
[----:B------:R-:W-:Y:S01]  /*33e0*/  BSSY B1, `(.L_x_40) ;  /* 0x000000b000017945 */ /* 0x000fe20003800000 */
[----:B------:R-:W-:Y:S02]  /*33f0*/  ISETP.LT.OR P3, PT, R29, 0x2, !P1 ;  /* 0x000000021d00780c */ /* 0x000fe40004f61670 */
[----:B------:R-:W-:-:S05]  /*3400*/  F2FP.F16.E4M3.UNPACK_B R5, R5 ;  /* 0x00000005ff05723e */ /* 0x000fca00020006ff */
[----:B------:R-:W-:Y:S01]  /*3410*/  HADD2.F32 R30, -RZ, R5.H0_H0 ;  /* 0x20000005ff1e7230 */ /* 0x000fe20000004100 */
[----:B------:R-:W-:-:S04]  /*3420*/  PRMT R5, RZ, 0x7610, R5 ;  /* 0x00007610ff057816 */ /* 0x000fc80000000005 */
[----:B------:R-:W-:-:S04]  /*3430*/  FMUL R30, R30, R9 ;  /* 0x000000091e1e7220 */ /* 0x000fc80000400000 */
[----:B------:R-:W-:-:S05]  /*3440*/  FFMA R30, R139, R8, R30 ;  /* 0x000000088b1e7223 */ /* 0x000fca000000001e */
[----:B------:R-:W-:-:S05]  /*3450*/  F2FP.SATFINITE.E4M3.F32.PACK_AB_MERGE_C R31, RZ, R30, RZ ;  /* 0x0000001eff1f723e */ /* 0x000fca00048070ff */
[----:B------:R4:W-:Y:S01]  /*3460*/  @!P5 STG.E.U8 desc[UR16][R6.64], R31 ;  /* 0x0000001f0600d986 */ /* 0x0009e2000c101110 */
[----:B------:R-:W-:Y:S05]  /*3470*/  @P3 BRA `(.L_x_41) ;  /* 0x0000000000043947 */ /* 0x000fea0003800000 */
[----:B------:R0:W5:Y:S02]  /*3480*/  LDG.E.U8 R5, desc[UR16][R26.64+0x1] ;  /* 0x000001101a057981 */ /* 0x000164000c1e1100 */
.L_x_41:
[----:B------:R-:W-:Y:S05]  /*3490*/  BSYNC B1 ;  /* 0x0000000000017941 */ /* 0x000fea0003800000 */
.L_x_40:
[----:B-----5:R-:W-:Y:S01]  /*34a0*/  LOP3.LUT R5, R5, 0xff, RZ, 0xc0, !PT ;  /* 0x000000ff05057812 */ /* 0x020fe200078ec0ff */
[----:B------:R-:W-:Y:S01]  /*34b0*/  BSSY B1, `(.L_x_42) ;  /* 0x000000b000017945 */ /* 0x000fe20003800000 */
[----:B------:R-:W-:Y:S02]  /*34c0*/  ISETP.LT.OR P4, PT, R29, 0x9, !P0 ;  /* 0x000000091d00780c */ /* 0x000fe40004781670 */
[----:B------:R-:W-:-:S05]  /*34d0*/  F2FP.F16.E4M3.UNPACK_B R5, R5 ;  /* 0x00000005ff05723e */ /* 0x000fca00020006ff */
[----:B------:R-:W-:-:S05]  /*34e0*/  HADD2.F32 R30, -RZ, R5.H0_H0 ;  /* 0x20000005ff1e7230 */ /* 0x000fca0000004100 */
[----:B------:R-:W-:-:S04]  /*34f0*/  FMUL R5, R30, R9 ;  /* 0x000000091e057220 */ /* 0x000fc80000400000 */
[----:B------:R-:W-:-:S05]  /*3500*/  FFMA R5, R134, R8, R5 ;  /* 0x0000000886057223 */ /* 0x000fca0000000005 */
[----:B----4-:R-:W-:Y:S02]  /*3510*/  F2FP.SATFINITE.E4M3.F32.PACK_AB_MERGE_C R31, RZ, R5, RZ ;  /* 0x00000005ff1f723e */ /* 0x010fe400048070ff */
[----:B------:R-:W-:-:S03]  /*3520*/  PRMT R5, RZ, 0x7610, R5 ;  /* 0x00007610ff057816 */ /* 0x000fc60000000005 */
[----:B------:R4:W-:Y:S01]  /*3530*/  @!P3 STG.E.U8 desc[UR16][R6.64+0x1], R31 ;  /* 0x0000011f0600b986 */ /* 0x0009e2000c101110 */
[----:B------:R-:W-:Y:S05]  /*3540*/  @P4 BRA `(.L_x_43) ;  /* 0x0000000000044947 */ /* 0x000fea0003800000 */
[----:B------:R0:W5:Y:S02]  /*3550*/  LDG.E.U8 R5, desc[UR16][R24.64+0x8] ;  /* 0x0000081018057981 */ /* 0x000164000c1e1100 */
.L_x_43:
[----:B------:R-:W-:Y:S05]  /*3560*/  BSYNC B1 ;  /* 0x0000000000017941 */ /* 0x000fea0003800000 */
.L_x_42:
        /* <DEDUP_REMOVED lines=8> */
[----:B----4-:R-:W-:-:S05]  /*35f0*/  F2FP.SATFINITE.E4M3.F32.PACK_AB_MERGE_C R31, RZ, R30, RZ ;  /* 0x0000001eff1f723e */ /* 0x010fca00048070ff */
[----:B------:R4:W-:Y:S01]  /*3600*/  @!P4 STG.E.U8 desc[UR16][R10.64+0x8], R31 ;  /* 0x0000081f0a00c986 */ /* 0x0009e2000c101110 */
[----:B------:R-:W-:Y:S05]  /*3610*/  @P3 BRA `(.L_x_45) ;  /* 0x0000000000043947 */ /* 0x000fea0003800000 */
[----:B------:R0:W5:Y:S02]  /*3620*/  LDG.E.U8 R5, desc[UR16][R24.64+0x9] ;  /* 0x0000091018057981 */ /* 0x000164000c1e1100 */
.L_x_45:
[----:B------:R-:W-:Y:S05]  /*3630*/  BSYNC B1 ;  /* 0x0000000000017941 */ /* 0x000fea0003800000 */
.L_x_44:
        /* <DEDUP_REMOVED lines=12> */
.L_x_47:
[----:B------:R-:W-:Y:S05]  /*3700*/  BSYNC B1 ;  /* 0x0000000000017941 */ /* 0x000fea0003800000 */
.L_x_46:
        /* <DEDUP_REMOVED lines=12> */
.L_x_49:
[----:B------:R-:W-:Y:S05]  /*37d0*/  BSYNC B1 ;  /* 0x0000000000017941 */ /* 0x000fea0003800000 */
.L_x_48:
        /* <DEDUP_REMOVED lines=12> */
.L_x_51:
[----:B------:R-:W-:Y:S05]  /*38a0*/  BSYNC B1 ;  /* 0x0000000000017941 */ /* 0x000fea0003800000 */
.L_x_50:
        /* <DEDUP_REMOVED lines=12> */
.L_x_53:
[----:B------:R-:W-:Y:S05]  /*3970*/  BSYNC B1 ;  /* 0x0000000000017941 */ /* 0x000fea0003800000 */
.L_x_52:
        /* <DEDUP_REMOVED lines=12> */
.L_x_55:
[----:B------:R-:W-:Y:S05]  /*3a40*/  BSYNC B1 ;  /* 0x0000000000017941 */ /* 0x000fea0003800000 */
.L_x_54:
        /* <DEDUP_REMOVED lines=12> */
.L_x_57:
[----:B------:R-:W-:Y:S05]  /*3b10*/  BSYNC B1 ;  /* 0x0000000000017941 */ /* 0x000fea0003800000 */
.L_x_56:
        /* <DEDUP_REMOVED lines=12> */
.L_x_59:
[----:B------:R-:W-:Y:S05]  /*3be0*/  BSYNC B1 ;  /* 0x0000000000017941 */ /* 0x000fea0003800000 */
.L_x_58:
        /* <DEDUP_REMOVED lines=12> */
.L_x_61:
[----:B------:R-:W-:Y:S05]  /*3cb0*/  BSYNC B1 ;  /* 0x0000000000017941 */ /* 0x000fea0003800000 */
.L_x_60:
        /* <DEDUP_REMOVED lines=12> */
.L_x_63:
[----:B------:R-:W-:Y:S05]  /*3d80*/  BSYNC B1 ;  /* 0x0000000000017941 */ /* 0x000fea0003800000 */
.L_x_62:
        /* <DEDUP_REMOVED lines=12> */
.L_x_65:
[----:B------:R-:W-:Y:S05]  /*3e50*/  BSYNC B1 ;  /* 0x0000000000017941 */ /* 0x000fea0003800000 */
.L_x_64:
        /* <DEDUP_REMOVED lines=12> */
.L_x_67:
[----:B------:R-:W-:Y:S05]  /*3f20*/  BSYNC B1 ;  /* 0x0000000000017941 */ /* 0x000fea0003800000 */
.L_x_66:
        /* <DEDUP_REMOVED lines=12> */
.L_x_69:
[----:B------:R-:W-:Y:S05]  /*3ff0*/  BSYNC B1 ;  /* 0x0000000000017941 */ /* 0x000fea0003800000 */
.L_x_68:
        /* <DEDUP_REMOVED lines=12> */
.L_x_71:
[----:B------:R-:W-:Y:S05]  /*40c0*/  BSYNC B1 ;  /* 0x0000000000017941 */ /* 0x000fea0003800000 */
.L_x_70:
        /* <DEDUP_REMOVED lines=12> */
.L_x_73:
[----:B------:R-:W-:Y:S05]  /*4190*/  BSYNC B1 ;  /* 0x0000000000017941 */ /* 0x000fea0003800000 */
.L_x_72:
        /* <DEDUP_REMOVED lines=12> */
.L_x_75:
[----:B------:R-:W-:Y:S05]  /*4260*/  BSYNC B1 ;  /* 0x0000000000017941 */ /* 0x000fea0003800000 */
.L_x_74:
        /* <DEDUP_REMOVED lines=12> */
.L_x_77:
[----:B------:R-:W-:Y:S05]  /*4330*/  BSYNC B1 ;  /* 0x0000000000017941 */ /* 0x000fea0003800000 */
.L_x_76:
        /* <DEDUP_REMOVED lines=12> */
.L_x_79:
[----:B------:R-:W-:Y:S05]  /*4400*/  BSYNC B1 ;  /* 0x0000000000017941 */ /* 0x000fea0003800000 */
.L_x_78:
        /* <DEDUP_REMOVED lines=12> */
.L_x_81:
[----:B------:R-:W-:Y:S05]  /*44d0*/  BSYNC B1 ;  /* 0x0000000000017941 */ /* 0x000fea0003800000 */
.L_x_80:
        /* <DEDUP_REMOVED lines=12> */
.L_x_83:
[----:B------:R-:W-:Y:S05]  /*45a0*/  BSYNC B1 ;  /* 0x0000000000017941 */ /* 0x000fea0003800000 */
.L_x_82:
        /* <DEDUP_REMOVED lines=12> */
.L_x_85:
[----:B------:R-:W-:Y:S05]  /*4670*/  BSYNC B1 ;  /* 0x0000000000017941 */ /* 0x000fea0003800000 */
.L_x_84:
        /* <DEDUP_REMOVED lines=12> */
.L_x_87:
[----:B------:R-:W-:Y:S05]  /*4740*/  BSYNC B1 ;  /* 0x0000000000017941 */ /* 0x000fea0003800000 */
.L_x_86:
        /* <DEDUP_REMOVED lines=12> */
.L_x_89:
[----:B------:R-:W-:Y:S05]  /*4810*/  BSYNC B1 ;  /* 0x0000000000017941 */ /* 0x000fea0003800000 */
.L_x_88:
        /* <DEDUP_REMOVED lines=12> */
.L_x_91:
[----:B------:R-:W-:Y:S05]  /*48e0*/  BSYNC B1 ;  /* 0x0000000000017941 */ /* 0x000fea0003800000 */
.L_x_90:
        /* <DEDUP_REMOVED lines=12> */
.L_x_93:
[----:B------:R-:W-:Y:S05]  /*49b0*/  BSYNC B1 ;  /* 0x0000000000017941 */ /* 0x000fea0003800000 */
.L_x_92:
        /* <DEDUP_REMOVED lines=12> */
.L_x_95:
[----:B------:R-:W-:Y:S05]  /*4a80*/  BSYNC B1 ;  /* 0x0000000000017941 */ /* 0x000fea0003800000 */
.L_x_94:
        /* <DEDUP_REMOVED lines=12> */
.L_x_97:
[----:B------:R-:W-:Y:S05]  /*4b50*/  BSYNC B1 ;  /* 0x0000000000017941 */ /* 0x000fea0003800000 */
.L_x_96:
        /* <DEDUP_REMOVED lines=12> */
.L_x_99:
[----:B------:R-:W-:Y:S05]  /*4c20*/  BSYNC B1 ;  /* 0x0000000000017941 */ /* 0x000fea0003800000 */
.L_x_98:
        /* <DEDUP_REMOVED lines=12> */
.L_x_101:
[----:B------:R-:W-:Y:S05]  /*4cf0*/  BSYNC B1 ;  /* 0x0000000000017941 */ /* 0x000fea0003800000 */
.L_x_100:
        /* <DEDUP_REMOVED lines=12> */
.L_x_103:
[----:B------:R-:W-:Y:S05]  /*4dc0*/  BSYNC B1 ;  /* 0x0000000000017941 */ /* 0x000fea0003800000 */
.L_x_102:
        /* <DEDUP_REMOVED lines=12> */
.L_x_105:
[----:B------:R-:W-:Y:S05]  /*4e90*/  BSYNC B1 ;  /* 0x0000000000017941 */ /* 0x000fea0003800000 */
.L_x_104:
        /* <DEDUP_REMOVED lines=12> */
.L_x_107:
[----:B------:R-:W-:Y:S05]  /*4f60*/  BSYNC B1 ;  /* 0x0000000000017941 */ /* 0x000fea0003800000 */
.L_x_106:
        /* <DEDUP_REMOVED lines=12> */
.L_x_109:
[----:B------:R-:W-:Y:S05]  /*5030*/  BSYNC B1 ;  /* 0x0000000000017941 */ /* 0x000fea0003800000 */
.L_x_108:
        /* <DEDUP_REMOVED lines=12> */
.L_x_111:
[----:B------:R-:W-:Y:S05]  /*5100*/  BSYNC B1 ;  /* 0x0000000000017941 */ /* 0x000fea0003800000 */
.L_x_110:
        /* <DEDUP_REMOVED lines=12> */
.L_x_113:
[----:B------:R-:W-:Y:S05]  /*51d0*/  BSYNC B1 ;  /* 0x0000000000017941 */ /* 0x000fea0003800000 */
.L_x_112:
        /* <DEDUP_REMOVED lines=12> */
.L_x_115:
[----:B------:R-:W-:Y:S05]  /*52a0*/  BSYNC B1 ;  /* 0x0000000000017941 */ /* 0x000fea0003800000 */
.L_x_114:
        /* <DEDUP_REMOVED lines=12> */
.L_x_117:
[----:B------:R-:W-:Y:S05]  /*5370*/  BSYNC B1 ;  /* 0x0000000000017941 */ /* 0x000fea0003800000 */
.L_x_116:
        /* <DEDUP_REMOVED lines=12> */
.L_x_119:
[----:B------:R-:W-:Y:S05]  /*5440*/  BSYNC B1 ;  /* 0x0000000000017941 */ /* 0x000fea0003800000 */
.L_x_118:
        /* <DEDUP_REMOVED lines=12> */
.L_x_121:
[----:B------:R-:W-:Y:S05]  /*5510*/  BSYNC B1 ;  /* 0x0000000000017941 */ /* 0x000fea0003800000 */
.L_x_120:
        /* <DEDUP_REMOVED lines=12> */
.L_x_123:
[----:B------:R-:W-:Y:S05]  /*55e0*/  BSYNC B1 ;  /* 0x0000000000017941 */ /* 0x000fea0003800000 */
.L_x_122:
        /* <DEDUP_REMOVED lines=12> */
.L_x_125:
[----:B------:R-:W-:Y:S05]  /*56b0*/  BSYNC B1 ;  /* 0x0000000000017941 */ /* 0x000fea0003800000 */
.L_x_124:
        /* <DEDUP_REMOVED lines=12> */
.L_x_127:
[----:B------:R-:W-:Y:S05]  /*5780*/  BSYNC B1 ;  /* 0x0000000000017941 */ /* 0x000fea0003800000 */
.L_x_126:
        /* <DEDUP_REMOVED lines=12> */
.L_x_129:
[----:B------:R-:W-:Y:S05]  /*5850*/  BSYNC B1 ;  /* 0x0000000000017941 */ /* 0x000fea0003800000 */
.L_x_128:
        /* <DEDUP_REMOVED lines=12> */
.L_x_131:
[----:B------:R-:W-:Y:S05]  /*5920*/  BSYNC B1 ;  /* 0x0000000000017941 */ /* 0x000fea0003800000 */
.L_x_130:
        /* <DEDUP_REMOVED lines=12> */
.L_x_133:
[----:B------:R-:W-:Y:S05]  /*59f0*/  BSYNC B1 ;  /* 0x0000000000017941 */ /* 0x000fea0003800000 */
.L_x_132:
        /* <DEDUP_REMOVED lines=12> */
.L_x_135:
[----:B------:R-:W-:Y:S05]  /*5ac0*/  BSYNC B1 ;  /* 0x0000000000017941 */ /* 0x000fea0003800000 */
.L_x_134:
        /* <DEDUP_REMOVED lines=12> */
.L_x_137:
[----:B------:R-:W-:Y:S05]  /*5b90*/  BSYNC B1 ;  /* 0x0000000000017941 */ /* 0x000fea0003800000 */
.L_x_136:
        /* <DEDUP_REMOVED lines=12> */
.L_x_139:
[----:B------:R-:W-:Y:S05]  /*5c60*/  BSYNC B1 ;  /* 0x0000000000017941 */ /* 0x000fea0003800000 */
.L_x_138:
        /* <DEDUP_REMOVED lines=12> */
.L_x_141:
[----:B------:R-:W-:Y:S05]  /*5d30*/  BSYNC B1 ;  /* 0x0000000000017941 */ /* 0x000fea0003800000 */
.L_x_140:
        /* <DEDUP_REMOVED lines=12> */
.L_x_143:
[----:B------:R-:W-:Y:S05]  /*5e00*/  BSYNC B1 ;  /* 0x0000000000017941 */ /* 0x000fea0003800000 */
.L_x_142:
        /* <DEDUP_REMOVED lines=12> */
.L_x_145:
[----:B------:R-:W-:Y:S05]  /*5ed0*/  BSYNC B1 ;  /* 0x0000000000017941 */ /* 0x000fea0003800000 */
.L_x_144:
[----:B-----5:R-:W-:Y:S01]  /*5ee0*/  LOP3.LUT R5, R5, 0xff, RZ, 0xc0, !PT ;  /* 0x000000ff05057812 */ /* 0x020fe200078ec0ff */
[----:B------:R-:W-:Y:S01]  /*5ef0*/  BSSY B1, `(.L_x_146) ;  /* 0x000000b000017945 */ /* 0x000fe20003800000 */
[----:B------:R-:W-:Y:S02]  /*5f00*/  ISETP.LT.OR P4, PT, R29, 0x71, !P0 ;  /* 0x000000711d00780c */ /* 0x000fe40004781670 */
[----:B------:R-:W-:-:S05]  /*5f10*/  F2FP.F16.E4M3.UNPACK_B R5, R5 ;  /* 0x00000005ff05723e */ /* 0x000fca00020006ff */
[----:B------:R-:W-:-:S05]  /*5f20*/  HADD2.F32 R18, -RZ, R5.H0_H0 ;  /* 0x20000005ff127230 */ /* 0x000fca0000004100 */
[----:B------:R-:W-:-:S04]  /*5f30*/  FMUL R5, R18, R9 ;  /* 0x0000000912057220 */ /* 0x000fc80000400000 */
[----:B------:R-:W-:-:S05]  /*5f40*/  FFMA R5, R20, R8, R5 ;  /* 0x0000000814057223 */ /* 0x000fca0000000005 */
[----:B0-----:R-:W-:Y:S02]  /*5f50*/  F2FP.SATFINITE.E4M3.F32.PACK_AB_MERGE_C R23, RZ, R5, RZ ;  /* 0x00000005ff17723e */ /* 0x001fe400048070ff */
[----:B------:R-:W-:-:S03]  /*5f60*/  PRMT R5, RZ, 0x7610, R5 ;  /* 0x00007610ff057816 */ /* 0x000fc60000000005 */
[----:B------:R0:W-:Y:S01]  /*5f70*/  @!P3 STG.E.U8 desc[UR16][R6.64+0x69], R23 ;  /* 0x000069170600b986 */ /* 0x0001e2000c101110 */
[----:B------:R-:W-:Y:S05]  /*5f80*/  @P4 BRA `(.L_x_147) ;  /* 0x0000000000044947 */ /* 0x000fea0003800000 */
[----:B------:R0:W5:Y:S02]  /*5f90*/  LDG.E.U8 R5, desc[UR16][R24.64+0x70] ;  /* 0x0000701018057981 */ /* 0x000164000c1e1100 */
.L_x_147:
[----:B------:R-:W-:Y:S05]  /*5fa0*/  BSYNC B1 ;  /* 0x0000000000017941 */ /* 0x000fea0003800000 */
.L_x_146:
        /* <DEDUP_REMOVED lines=12> */
.L_x_149:
[----:B------:R-:W-:Y:S05]  /*6070*/  BSYNC B1 ;  /* 0x0000000000017941 */ /* 0x000fea0003800000 */
.L_x_148:
        /* <DEDUP_REMOVED lines=12> */
.L_x_151:
[----:B------:R-:W-:Y:S05]  /*6140*/  BSYNC B1 ;  /* 0x0000000000017941 */ /* 0x000fea0003800000 */
.L_x_150:
        /* <DEDUP_REMOVED lines=8> */
[----:B0-----:R-:W-:-:S05]  /*61d0*/  F2FP.SATFINITE.E4M3.F32.PACK_AB_MERGE_C R17, RZ, R18, RZ ;  /* 0x00000012ff11723e */ /* 0x001fca00048070ff */
[----:B------:R0:W-:Y:S01]  /*61e0*/  @!P4 STG.E.U8 desc[UR16][R6.64+0x70], R17 ;  /* 0x000070110600c986 */ /* 0x0001e2000c101110 */
[----:B------:R-:W-:Y:S05]  /*61f0*/  @P3 BRA `(.L_x_153) ;  /* 0x0000000000043947 */ /* 0x000fea0003800000 */
[----:B------:R0:W5:Y:S02]  /*6200*/  LDG.E.U8 R5, desc[UR16][R26.64+0x71] ;  /* 0x000071101a057981 */ /* 0x000164000c1e1100 */
.L_x_153:
[----:B------:R-:W-:Y:S05]  /*6210*/  BSYNC B1 ;  /* 0x0000000000017941 */ /* 0x000fea0003800000 */
.L_x_152:
        /* <DEDUP_REMOVED lines=12> */
.L_x_155:
[----:B------:R-:W-:Y:S05]  /*62e0*/  BSYNC B1 ;  /* 0x0000000000017941 */ /* 0x000fea0003800000 */
.L_x_154:
        /* <DEDUP_REMOVED lines=12> */
.L_x_157:
[----:B------:R-:W-:Y:S05]  /*63b0*/  BSYNC B1 ;  /* 0x0000000000017941 */ /* 0x000fea0003800000 */
.L_x_156:
        /* <DEDUP_REMOVED lines=12> */
.L_x_159:
[----:B------:R-:W-:Y:S05]  /*6480*/  BSYNC B1 ;  /* 0x0000000000017941 */ /* 0x000fea0003800000 */
.L_x_158:
[----:B-----5:R-:W-:Y:S01]  /*6490*/  LOP3.LUT R5, R5, 0xff, RZ, 0xc0, !PT ;  /* 0x000000ff05057812 */ /* 0x020fe200078ec0ff */
[----:B------:R-:W-:Y:S01]  /*64a0*/  BSSY B1, `(.L_x_160) ;  /* 0x000000b000017945 */ /* 0x000fe20003800000 */
[----:B------:R-:W-:Y:S02]  /*64b0*/  ISETP.LT.OR P1, PT, R29, 0x7a, !P1 ;  /* 0x0000007a1d00780c */ /* 0x000fe40004f21670 */
[----:B------:R-:W-:-:S05]  /*64c0*/  F2FP.F16.E4M3.UNPACK_B R5, R5 ;  /* 0x00000005ff05723e */ /* 0x000fca00020006ff */
[----:B01--4-:R-:W-:Y:S01]  /*64d0*/  HADD2.F32 R10, -RZ, R5.H0_H0 ;  /* 0x20000005ff0a7230 */ /* 0x013fe20000004100 */
[----:B------:R-:W-:-:S04]  /*64e0*/  PRMT R5, RZ, 0x7610, R5 ;  /* 0x00007610ff057816 */ /* 0x000fc80000000005 */
[----:B------:R-:W-:-:S04]  /*64f0*/  FMUL R10, R10, R9 ;  /* 0x000000090a0a7220 */ /* 0x000fc80000400000 */
[----:B------:R-:W-:-:S05]  /*6500*/  FFMA R10, R15, R8, R10 ;  /* 0x000000080f0a7223 */ /* 0x000fca000000000a */
[----:B------:R-:W-:-:S05]  /*6510*/  F2FP.SATFINITE.E4M3.F32.PACK_AB_MERGE_C R11, RZ, R10, RZ ;  /* 0x0000000aff0b723e */ /* 0x000fca00048070ff */
[----:B------:R0:W-:Y:S01]  /*6520*/  @!P3 STG.E.U8 desc[UR16][R6.64+0x78], R11 ;  /* 0x0000780b0600b986 */ /* 0x0001e2000c101110 */
[----:B------:R-:W-:Y:S05]  /*6530*/  @P1 BRA `(.L_x_161) ;  /* 0x0000000000041947 */ /* 0x000fea0003800000 */
[----:B------:R1:W5:Y:S02]  /*6540*/  LDG.E.U8 R5, desc[UR16][R26.64+0x79] ;  /* 0x000079101a057981 */ /* 0x000364000c1e1100 */
.L_x_161:
[----:B------:R-:W-:Y:S05]  /*6550*/  BSYNC B1 ;  /* 0x0000000000017941 */ /* 0x000fea0003800000 */
.L_x_160:
[----:B------:R-:W-:Y:S05]  /*6560*/  @P1 BRA `(.L_x_162) ;  /* 0x0000001000281947 */ /* 0x000fea0003800000 */
[----:B-----5:R-:W-:-:S04]  /*6570*/  LOP3.LUT R5, R5, 0xff, RZ, 0xc0, !PT ;  /* 0x000000ff05057812 */ /* 0x020fc800078ec0ff */
[----:B------:R-:W-:-:S05]  /*6580*/  F2FP.F16.E4M3.UNPACK_B R5, R5 ;  /* 0x00000005ff05723e */ /* 0x000fca00020006ff */
[----:B------:R-:W-:-:S05]  /*6590*/  HADD2.F32 R10, -RZ, R5.H0_H0 ;  /* 0x20000005ff0a7230 */ /* 0x000fca0000004100 */
[----:B------:R-:W-:-:S04]  /*65a0*/  FMUL R5, R10, R9 ;  /* 0x000000090a057220 */ /* 0x000fc80000400000 */
[----:B------:R-:W-:-:S05]  /*65b0*/  FFMA R5, R14, R8, R5 ;  /* 0x000000080e057223 */ /* 0x000fca0000000005 */
[----:B------:R-:W-:-:S05]  /*65c0*/  F2FP.SATFINITE.E4M3.F32.PACK_AB_MERGE_C R5, RZ, R5, RZ ;  /* 0x00000005ff05723e */ /* 0x000fca00048070ff */
[----:B------:R4:W-:Y:S01]  /*65d0*/  STG.E.U8 desc[UR16][R6.64+0x79], R5 ;  /* 0x0000790506007986 */ /* 0x0009e2000c101110 */
[----:B------:R-:W-:Y:S05]  /*65e0*/  BRA `(.L_x_162) ;  /* 0x0000001000087947 */ /* 0x000fea0003800000 */
.L_x_33:
[----:B------:R-:W-:Y:S01]  /*65f0*/  ISETP.GE.AND P1, PT, R36, 0x1, PT ;  /* 0x000000012400780c */ /* 0x000fe20003f26270 */
[-C--:B--2---:R-:W-:Y:S01]  /*6600*/  FMUL R141, R141, R8.reuse ;  /* 0x000000088d8d7220 */ /* 0x084fe20000400000 */
[-C--:B------:R-:W-:Y:S01]  /*6610*/  FMUL R136, R136, R8.reuse ;  /* 0x0000000888887220 */ /* 0x080fe20000400000 */
[----:B------:R-:W-:Y:S01]  /*6620*/  ISETP.GE.AND P0, PT, R36, 0x9, PT ;  /* 0x000000092400780c */ /* 0x000fe20003f06270 */
[-C--:B------:R-:W-:Y:S01]  /*6630*/  FMUL R139, R139, R8.reuse ;  /* 0x000000088b8b7220 */ /* 0x080fe20000400000 */
[C---:B------:R-:W-:Y:S01]  /*6640*/  ISETP.LT.OR P4, PT, R29.reuse, 0x1, !P1 ;  /* 0x000000011d00780c */ /* 0x040fe20004f81670 */
[-C--:B------:R-:W-:Y:S01]  /*6650*/  FMUL R134, R134, R8.reuse ;  /* 0x0000000886867220 */ /* 0x080fe20000400000 */
[----:B------:R-:W-:Y:S01]  /*6660*/  ISETP.LT.OR P5, PT, R29, 0x2, !P1 ;  /* 0x000000021d00780c */ /* 0x000fe20004fa1670 */
[-C--:B------:R-:W-:Y:S01]  /*6670*/  FMUL R137, R137, R8.reuse ;  /* 0x0000000889897220 */ /* 0x080fe20000400000 */
[----:B------:R-:W-:Y:S01]  /*6680*/  F2FP.SATFINITE.E4M3.F32.PACK_AB_MERGE_C R141, RZ, R141, RZ ;  /* 0x0000008dff8d723e */ /* 0x000fe200048070ff */
[----:B------:R-:W-:Y:S01]  /*6690*/  FMUL R132, R132, R8 ;  /* 0x0000000884847220 */ /* 0x000fe20000400000 */
[----:B------:R-:W-:Y:S01]  /*66a0*/  F2FP.SATFINITE.E4M3.F32.PACK_AB_MERGE_C R5, RZ, R136, RZ ;  /* 0x00000088ff05723e */ /* 0x000fe200048070ff */
[-C--:B------:R-:W-:Y:S01]  /*66b0*/  FMUL R135, R135, R8.reuse ;  /* 0x0000000887877220 */ /* 0x080fe20000400000 */
[C---:B------:R-:W-:Y:S01]  /*66c0*/  ISETP.LT.OR P3, PT, R29.reuse, 0x1, !P0 ;  /* 0x000000011d00780c */ /* 0x040fe20004761670 */
[-C--:B------:R-:W-:Y:S01]  /*66d0*/  FMUL R130, R130, R8.reuse ;  /* 0x0000000882827220 */ /* 0x080fe20000400000 */
[----:B------:R-:W-:Y:S01]  /*66e0*/  ISETP.LT.OR P6, PT, R29, 0xa, !P1 ;  /* 0x0000000a1d00780c */ /* 0x000fe20004fc1670 */
[-C--:B------:R-:W-:Y:S01]  /*66f0*/  FMUL R133, R133, R8.reuse ;  /* 0x0000000885857220 */ /* 0x080fe20000400000 */
[----:B------:R-:W-:Y:S01]  /*6700*/  F2FP.SATFINITE.E4M3.F32.PACK_AB_MERGE_C R139, RZ, R139, RZ ;  /* 0x0000008bff8b723e */ /* 0x000fe200048070ff */
[----:B------:R-:W-:Y:S01]  /*6710*/  @!P4 STG.E.U8 desc[UR16][R10.64], R141 ;  /* 0x0000008d0a00c986 */ /* 0x000fe2000c101110 */
[C---:B------:R-:W-:Y:S01]  /*6720*/  ISETP.LT.OR P4, PT, R29.reuse, 0x2, !P0 ;  /* 0x000000021d00780c */ /* 0x040fe20004781670 */
[----:B------:R-:W-:Y:S01]  /*6730*/  FMUL R128, R128, R8 ;  /* 0x0000000880807220 */ /* 0x000fe20000400000 */
[----:B------:R-:W-:Y:S01]  /*6740*/  F2FP.SATFINITE.E4M3.F32.PACK_AB_MERGE_C R25, RZ, R134, RZ ;  /* 0x00000086ff19723e */ /* 0x000fe200048070ff */
[----:B------:R0:W-:Y:S01]  /*6750*/  @!P5 STG.E.U8 desc[UR16][R10.64+0x1], R5 ;  /* 0x000001050a00d986 */ /* 0x0001e2000c101110 */
[----:B------:R-:W-:Y:S01]  /*6760*/  ISETP.LT.OR P5, PT, R29, 0x9, !P1 ;  /* 0x000000091d00780c */ /* 0x000fe20004fa1670 */
[-C--:B------:R-:W-:Y:S01]  /*6770*/  FMUL R131, R131, R8.reuse ;  /* 0x0000000883837220 */ /* 0x080fe20000400000 */
[----:B------:R-:W-:Y:S01]  /*6780*/  F2FP.SATFINITE.E4M3.F32.PACK_AB_MERGE_C R137, RZ, R137, RZ ;  /* 0x00000089ff89723e */ /* 0x000fe200048070ff */
[----:B------:R-:W-:Y:S01]  /*6790*/  @!P3 STG.E.U8 desc[UR16][R6.64], R139 ;  /* 0x0000008b0600b986 */ /* 0x000fe2000c101110 */
[----:B------:R-:W-:Y:S01]  /*67a0*/  ISETP.LT.OR P3, PT, R29, 0x9, !P0 ;  /* 0x000000091d00780c */ /* 0x000fe20004761670 */
[-C--:B------:R-:W-:Y:S01]  /*67b0*/  FMUL R126, R126, R8.reuse ;  /* 0x000000087e7e7220 */ /* 0x080fe20000400000 */
[----:B------:R-:W-:Y:S01]  /*67c0*/  F2FP.SATFINITE.E4M3.F32.PACK_AB_MERGE_C R135, RZ, R135, RZ ;  /* 0x00000087ff87723e */ /* 0x000fe200048070ff */
[-C--:B------:R-:W-:Y:S01]  /*67d0*/  FMUL R129, R129, R8.reuse ;  /* 0x0000000881817220 */ /* 0x080fe20000400000 */
[----:B------:R-:W-:Y:S01]  /*67e0*/  F2FP.SATFINITE.E4M3.F32.PACK_AB_MERGE_C R133, RZ, R133, RZ ;  /* 0x00000085ff85723e */ /* 0x000fe200048070ff */
[----:B------:R1:W-:Y:S01]  /*67f0*/  @!P4 STG.E.U8 desc[UR16][R6.64+0x1], R25 ;  /* 0x000001190600c986 */ /* 0x0003e2000c101110 */
[C---:B------:R-:W-:Y:S01]  /*6800*/  ISETP.LT.OR P4, PT, R29.reuse, 0xa, !P0 ;  /* 0x0000000a1d00780c */ /* 0x040fe20004781670 */
[----:B------:R-:W-:Y:S01]  /*6810*/  FMUL R124, R124, R8 ;  /* 0x000000087c7c7220 */ /* 0x000fe20000400000 */
[----:B0-----:R-:W-:Y:S01]  /*6820*/  F2FP.SATFINITE.E4M3.F32.PACK_AB_MERGE_C R5, RZ, R132, RZ ;  /* 0x00000084ff05723e */ /* 0x001fe200048070ff */
[----:B------:R-:W-:Y:S01]  /*6830*/  @!P5 STG.E.U8 desc[UR16][R10.64+0x8], R137 ;  /* 0x000008890a00d986 */ /* 0x000fe2000c101110 */
[----:B------:R-:W-:Y:S01]  /*6840*/  ISETP.LT.OR P5, PT, R29, 0x11, !P1 ;  /* 0x000000111d00780c */ /* 0x000fe20004fa1670 */
[-C--:B------:R-:W-:Y:S01]  /*6850*/  FMUL R127, R127, R8.reuse ;  /* 0x000000087f7f7220 */ /* 0x080fe20000400000 */
[----:B------:R-:W-:Y:S01]  /*6860*/  F2FP.SATFINITE.E4M3.F32.PACK_AB_MERGE_C R131, RZ, R131, RZ ;  /* 0x00000083ff83723e */ /* 0x000fe200048070ff */
[----:B------:R0:W-:Y:S01]  /*6870*/  @!P6 STG.E.U8 desc[UR16][R10.64+0x9], R5 ;  /* 0x000009050a00e986 */ /* 0x0001e2000c101110 */
[----:B------:R-:W-:Y:S01]  /*6880*/  ISETP.LT.OR P6, PT, R29, 0x12, !P1 ;  /* 0x000000121d00780c */ /* 0x000fe20004fc1670 */
[----:B------:R-:W-:Y:S01]  /*6890*/  FMUL R122, R122, R8 ;  /* 0x000000087a7a7220 */ /* 0x000fe20000400000 */
[----:B------:R-:W-:Y:S01]  /*68a0*/  F2FP.SATFINITE.E4M3.F32.PACK_AB_MERGE_C R129, RZ, R129, RZ ;  /* 0x00000081ff81723e */ /* 0x000fe200048070ff */
[----:B------:R-:W-:Y:S01]  /*68b0*/  @!P3 STG.E.U8 desc[UR16][R6.64+0x8], R135 ;  /* 0x000008870600b986 */ /* 0x000fe2000c101110 */
[----:B-1----:R-:W-:Y:S01]  /*68c0*/  F2FP.SATFINITE.E4M3.F32.PACK_AB_MERGE_C R25, RZ, R130, RZ ;  /* 0x00000082ff19723e */ /* 0x002fe200048070ff */
[-C--:B------:R-:W-:Y:S01]  /*68d0*/  FMUL R125, R125, R8.reuse ;  /* 0x000000087d7d7220 */ /* 0x080fe20000400000 */
[C---:B------:R-:W-:Y:S01]  /*68e0*/  ISETP.LT.OR P3, PT, R29.reuse, 0x11, !P0 ;  /* 0x000000111d00780c */ /* 0x040fe20004761670 */
[-C--:B------:R-:W-:Y:S01]  /*68f0*/  FMUL R120, R120, R8.reuse ;  /* 0x0000000878787220 */ /* 0x080fe20000400000 */
[----:B------:R-:W-:Y:S01]  /*6900*/  F2FP.SATFINITE.E4M3.F32.PACK_AB_MERGE_C R127, RZ, R127, RZ ;  /* 0x0000007fff7f723e */ /* 0x000fe200048070ff */
[----:B------:R1:W-:Y:S01]  /*6910*/  @!P4 STG.E.U8 desc[UR16][R6.64+0x9], R25 ;  /* 0x000009190600c986 */ /* 0x0003e2000c101110 */
[----:B------:R-:W-:Y:S01]  /*6920*/  ISETP.LT.OR P4, PT, R29, 0x12, !P0 ;  /* 0x000000121d00780c */ /* 0x000fe20004781670 */
[----:B------:R-:W-:Y:S01]  /*6930*/  FMUL R123, R123, R8 ;  /* 0x000000087b7b7220 */ /* 0x000fe20000400000 */
[----:B0-----:R-:W-:Y:S01]  /*6940*/  F2FP.SATFINITE.E4M3.F32.PACK_AB_MERGE_C R5, RZ, R128, RZ ;  /* 0x00000080ff05723e */ /* 0x001fe200048070ff */
[----:B------:R-:W-:Y:S01]  /*6950*/  @!P5 STG.E.U8 desc[UR16][R10.64+0x10], R133 ;  /* 0x000010850a00d986 */ /* 0x000fe2000c101110 */
[C---:B------:R-:W-:Y:S01]  /*6960*/  ISETP.LT.OR P5, PT, R29.reuse, 0x19, !P1 ;  /* 0x000000191d00780c */ /* 0x040fe20004fa1670 */
[-C--:B------:R-:W-:Y:S01]  /*6970*/  FMUL R118, R118, R8.reuse ;  /* 0x0000000876767220 */ /* 0x080fe20000400000 */
[----:B------:R-:W-:Y:S01]  /*6980*/  F2FP.SATFINITE.E4M3.F32.PACK_AB_MERGE_C R125, RZ, R125, RZ ;  /* 0x0000007dff7d723e */ /* 0x000fe200048070ff */
[----:B------:R0:W-:Y:S01]  /*6990*/  @!P6 STG.E.U8 desc[UR16][R10.64+0x11], R5 ;  /* 0x000011050a00e986 */ /* 0x0001e2000c101110 */
[----:B------:R-:W-:Y:S01]  /*69a0*/  ISETP.LT.OR P6, PT, R29, 0x1a, !P1 ;  /* 0x0000001a1d00780c */ /* 0x000fe20004fc1670 */
[-C--:B------:R-:W-:Y:S01]  /*69b0*/  FMUL R121, R121, R8.reuse ;  /* 0x0000000879797220 */ /* 0x080fe20000400000 */
[----:B------:R-:W-:Y:S01]  /*69c0*/  FMUL R116, R116, R8 ;  /* 0x0000000874747220 */ /* 0x000fe20000400000 */
[----:B-1----:R-:W-:Y:S01]  /*69d0*/  F2FP.SATFINITE.E4M3.F32.PACK_AB_MERGE_C R25, RZ, R126, RZ ;  /* 0x0000007eff19723e */ /* 0x002fe200048070ff */
[----:B------:R-:W-:Y:S01]  /*69e0*/  @!P3 STG.E.U8 desc[UR16][R6.64+0x10], R131 ;  /* 0x000010830600b986 */ /* 0x000fe2000c101110 */
[----:B------:R-:W-:Y:S01]  /*69f0*/  ISETP.LT.OR P3, PT, R29, 0x19, !P0 ;  /* 0x000000191d00780c */ /* 0x000fe20004761670 */
        /* <DEDUP_REMOVED lines=35> */
[----:B------:R-:W-:Y:S01]  /*6c30*/  ISETP.LT.OR P3, PT, R29, 0x29, !P0 ;  /* 0x000000291d00780c */ /* 0x000fe20004761670 */
[-C--:B------:R-:W-:Y:S01]  /*6c40*/  FMUL R109, R109, R8.reuse ;  /* 0x000000086d6d7220 */ /* 0x080fe20000400000 */
[-C--:B------:R-:W-:Y:S01]  /*6c50*/  FMUL R104, R104, R8.reuse ;  /* 0x0000000868687220 */ /* 0x080fe20000400000 */
        /* <DEDUP_REMOVED lines=104> */
[----:B------:R-:W-:-:S02]  /*72e0*/  ISETP.LT.OR P3, PT, R29, 0x59, !P0 ;  /* 0x000000591d00780c */ /* 0x000fc40004761670 */
[----:B------:R-:W-:Y:S01]  /*72f0*/  F2FP.SATFINITE.E4M3.F32.PACK_AB_MERGE_C R19, RZ, R19, RZ ;  /* 0x00000013ff13723e */ /* 0x000fe200048070ff */
[----:B------:R1:W-:Y:S01]  /*7300*/  @!P4 STG.E.U8 desc[UR16][R6.64+0x51], R25 ;  /* 0x000051190600c986 */ /* 0x0003e2000c101110 */
[C---:B------:R-:W-:Y:S02]  /*7310*/  ISETP.LT.OR P4, PT, R29.reuse, 0x5a, !P0 ;  /* 0x0000005a1d00780c */ /* 0x040fe40004781670 */
[----:B0-----:R-:W-:Y:S01]  /*7320*/  F2FP.SATFINITE.E4M3.F32.PACK_AB_MERGE_C R5, RZ, R92, RZ ;  /* 0x0000005cff05723e */ /* 0x001fe200048070ff */
[----:B------:R-:W-:Y:S01]  /*7330*/  @!P5 STG.E.U8 desc[UR16][R10.64+0x58], R97 ;  /* 0x000058610a00d986 */ /* 0x000fe2000c101110 */
[C---:B------:R-:W-:Y:S02]  /*7340*/  ISETP.LT.OR P5, PT, R29.reuse, 0x61, !P1 ;  /* 0x000000611d00780c */ /* 0x040fe40004fa1670 */
[----:B------:R-:W-:Y:S01]  /*7350*/  F2FP.SATFINITE.E4M3.F32.PACK_AB_MERGE_C R13, RZ, R13, RZ ;  /* 0x0000000dff0d723e */ /* 0x000fe200048070ff */
[----:B------:R0:W-:Y:S01]  /*7360*/  @!P6 STG.E.U8 desc[UR16][R10.64+0x59], R5 ;  /* 0x000059050a00e986 */ /* 0x0001e2000c101110 */
[----:B------:R-:W-:-:S02]  /*7370*/  ISETP.LT.OR P6, PT, R29, 0x62, !P1 ;  /* 0x000000621d00780c */ /* 0x000fc40004fc1670 */
[----:B------:R-:W-:Y:S01]  /*7380*/  F2FP.SATFINITE.E4M3.F32.PACK_AB_MERGE_C R15, RZ, R15, RZ ;  /* 0x0000000fff0f723e */ /* 0x000fe200048070ff */
[----:B------:R-:W-:Y:S01]  /*7390*/  @!P3 STG.E.U8 desc[UR16][R6.64+0x58], R95 ;  /* 0x0000585f0600b986 */ /* 0x000fe2000c101110 */
[----:B-1----:R-:W-:Y:S02]  /*73a0*/  F2FP.SATFINITE.E4M3.F32.PACK_AB_MERGE_C R25, RZ, R90, RZ ;  /* 0x0000005aff19723e */ /* 0x002fe400048070ff */
[----:B------:R-:W-:-:S03]  /*73b0*/  ISETP.LT.OR P3, PT, R29, 0x61, !P0 ;  /* 0x000000611d00780c */ /* 0x000fc60004761670 */
[----:B------:R1:W-:Y:S01]  /*73c0*/  @!P4 STG.E.U8 desc[UR16][R6.64+0x59], R25 ;  /* 0x000059190600c986 */ /* 0x0003e2000c101110 */
[C---:B------:R-:W-:Y:S02]  /*73d0*/  ISETP.LT.OR P4, PT, R29.reuse, 0x62, !P0 ;  /* 0x000000621d00780c */ /* 0x040fe40004781670 */
[----:B0-----:R-:W-:Y:S01]  /*73e0*/  F2FP.SATFINITE.E4M3.F32.PACK_AB_MERGE_C R5, RZ, R88, RZ ;  /* 0x00000058ff05723e */ /* 0x001fe200048070ff */
[----:B------:R-:W-:Y:S01]  /*73f0*/  @!P5 STG.E.U8 desc[UR16][R10.64+0x60], R93 ;  /* 0x0000605d0a00d986 */ /* 0x000fe2000c101110 */
[----:B------:R-:W-:-:S03]  /*7400*/  ISETP.LT.OR P5, PT, R29, 0x69, !P1 ;  /* 0x000000691d00780c */ /* 0x000fc60004fa1670 */
[----:B------:R0:W-:Y:S01]  /*7410*/  @!P6 STG.E.U8 desc[UR16][R10.64+0x61], R5 ;  /* 0x000061050a00e986 */ /* 0x0001e2000c101110 */
[C---:B------:R-:W-:Y:S02]  /*7420*/  ISETP.LT.OR P6, PT, R29.reuse, 0x6a, !P1 ;  /* 0x0000006a1d00780c */ /* 0x040fe40004fc1670 */
[----:B-1----:R-:W-:Y:S01]  /*7430*/  F2FP.SATFINITE.E4M3.F32.PACK_AB_MERGE_C R25, RZ, R22, RZ ;  /* 0x00000016ff19723e */ /* 0x002fe200048070ff */
[----:B------:R-:W-:Y:S01]  /*7440*/  @!P3 STG.E.U8 desc[UR16][R6.64+0x60], R91 ;  /* 0x0000605b0600b986 */ /* 0x000fe2000c101110 */
        /* <DEDUP_REMOVED lines=11> */
[----:B------:R-:W-:Y:S01]  /*7500*/  @!P4 STG.E.U8 desc[UR16][R6.64+0x69], R25 ;  /* 0x000069190600c986 */ /* 0x000fe2000c101110 */
[C---:B------:R-:W-:Y:S02]  /*7510*/  ISETP.LT.OR P4, PT, R29.reuse, 0x79, !P1 ;  /* 0x000000791d00780c */ /* 0x040fe40004f81670 */
[C---:B------:R-:W-:Y:S01]  /*7520*/  ISETP.LT.OR P1, PT, R29.reuse, 0x7a, !P1 ;  /* 0x0000007a1d00780c */ /* 0x040fe20004f21670 */
[----:B------:R1:W-:Y:S01]  /*7530*/  @!P5 STG.E.U8 desc[UR16][R10.64+0x70], R21 ;  /* 0x000070150a00d986 */ /* 0x0003e2000c101110 */
[C---:B------:R-:W-:Y:S02]  /*7540*/  ISETP.LT.OR P5, PT, R29.reuse, 0x72, !P0 ;  /* 0x000000721d00780c */ /* 0x040fe400047a1670 */
[----:B0-----:R-:W-:Y:S01]  /*7550*/  F2FP.SATFINITE.E4M3.F32.PACK_AB_MERGE_C R5, RZ, R16, RZ ;  /* 0x00000010ff05723e */ /* 0x001fe200048070ff */
[----:B------:R0:W-:Y:S01]  /*7560*/  @!P6 STG.E.U8 desc[UR16][R10.64+0x71], R17 ;  /* 0x000071110a00e986 */ /* 0x0001e2000c101110 */
[C---:B------:R-:W-:Y:S02]  /*7570*/  ISETP.LT.OR P6, PT, R29.reuse, 0x79, !P0 ;  /* 0x000000791d00780c */ /* 0x040fe400047c1670 */
[----:B------:R-:W-:Y:S01]  /*7580*/  ISETP.LT.OR P0, PT, R29, 0x7a, !P0 ;  /* 0x0000007a1d00780c */ /* 0x000fe20004701670 */
[----:B------:R2:W-:Y:S01]  /*7590*/  @!P3 STG.E.U8 desc[UR16][R6.64+0x70], R19 ;  /* 0x000070130600b986 */ /* 0x0005e2000c101110 */
[----:B-1----:R-:W-:-:S05]  /*75a0*/  F2FP.SATFINITE.E4M3.F32.PACK_AB_MERGE_C R21, RZ, R14, RZ ;  /* 0x0000000eff15723e */ /* 0x002fca00048070ff */
[----:B------:R2:W-:Y:S01]  /*75b0*/  @!P5 STG.E.U8 desc[UR16][R6.64+0x71], R5 ;  /* 0x000071050600d986 */ /* 0x0005e2000c101110 */
[----:B0-----:R-:W-:-:S03]  /*75c0*/  F2FP.SATFINITE.E4M3.F32.PACK_AB_MERGE_C R17, RZ, R12, RZ ;  /* 0x0000000cff11723e */ /* 0x001fc600048070ff */
[----:B------:R2:W-:Y:S04]  /*75d0*/  @!P4 STG.E.U8 desc[UR16][R10.64+0x78], R13 ;  /* 0x0000780d0a00c986 */ /* 0x0005e8000c101110 */
[----:B------:R2:W-:Y:S04]  /*75e0*/  @!P1 STG.E.U8 desc[UR16][R10.64+0x79], R17 ;  /* 0x000079110a009986 */ /* 0x0005e8000c101110 */
[----:B------:R2:W-:Y:S04]  /*75f0*/  @!P6 STG.E.U8 desc[UR16][R6.64+0x78], R15 ;  /* 0x0000780f0600e986 */ /* 0x0005e8000c101110 */
[----:B------:R2:W-:Y:S02]  /*7600*/  @!P0 STG.E.U8 desc[UR16][R6.64+0x79], R21 ;  /* 0x0000791506008986 */ /* 0x0005e4000c101110 */
.L_x_162:
[----:B------:R-:W-:Y:S05]  /*7610*/  BSYNC B0 ;  /* 0x0000000000007941 */ /* 0x000fea0003800000 */
.L_x_32:
[----:B------:R-:W-:Y:S01]  /*7620*/  ULDC UR6, c[0x0][0xc] ;  /* 0x0000030000067ab9 */ /* 0x000fe20000000800 */
[----:B------:R-:W-:Y:S01]  /*7630*/  ULDC UR7, c[0x0][0x10] ;  /* 0x0000040000077ab9 */ /* 0x000fe20000000800 */
[----:B--2-45:R-:W2:Y:S01]  /*7640*/  LDC R5, c[0x0][0x14] ;  /* 0x00000500ff057b82 */ /* 0x034ea20000000800 */
[----:B------:R-:W-:Y:S01]  /*7650*/  UIMAD.WIDE.U32 UR6, UR6, UR7, URZ ;  /* 0x00000007060672a5 */ /* 0x000fe2000f8e003f */
[----:B0-----:R-:W-:Y:S01]  /*7660*/  PRMT R6, RZ, 0x7610, R6 ;  /* 0x00007610ff067816 */ /* 0x001fe20000000006 */
[----:B------:R-:W-:-:S04]  /*7670*/  IMAD.MOV.U32 R7, RZ, RZ, -0x1 ;  /* 0xffffffffff077424 */ /* 0x000fc800078e00ff */
[----:B--2---:R-:W-:-:S04]  /*7680*/  IMAD.WIDE.U32 R2, R5, UR6, R2 ;  /* 0x0000000605027c25 */ /* 0x004fc8000f8e0002 */
[----:B------:R-:W-:Y:S01]  /*7690*/  IMAD R5, R5, UR7, RZ ;  /* 0x0000000705057c24 */ /* 0x000fe2000f8e02ff */
[----:B------:R-:W-:Y:S02]  /*76a0*/  ULDC.64 UR6, c[0x0][0x650] ;  /* 0x0001940000067ab9 */ /* 0x000fe40000000a00 */
[----:B------:R-:W-:Y:S01]  /*76b0*/  ISETP.GE.U32.AND P0, PT, R2, UR6, PT ;  /* 0x0000000602007c0c */ /* 0x000fe2000bf06070 */
[----:B------:R-:W-:Y:S02]  /*76c0*/  IMAD.IADD R3, R3, 0x1, R5 ;  /* 0x0000000103037824 */ /* 0x000fe400078e0205 */
[----:B------:R-:W-:-:S03]  /*76d0*/  IMAD.MOV.U32 R5, RZ, RZ, -0x1 ;  /* 0xffffffffff057424 */ /* 0x000fc600078e00ff */
[----:B------:R-:W-:-:S13]  /*76e0*/  ISETP.GE.U32.AND.EX P0, PT, R3, UR7, PT, P0 ;  /* 0x0000000703007c0c */ /* 0x000fda000bf06100 */
[----:B------:R-:W-:Y:S05]  /*76f0*/  @P0 BRA `(.L_x_163) ;  /* 0x0000000400600947 */ /* 0x000fea0003800000 */
[----:B------:R-:W0:Y:S01]  /*7700*/  S2R R20, SR_CTAID.X ;  /* 0x0000000000147919 */ /* 0x000e220000002500 */
[----:B------:R-:W2:Y:S01]  /*7710*/  LDC.64 R14, c[0x0][0x628] ;  /* 0x00018a00ff0e7b82 */ /* 0x000ea20000000a00 */
[----:B------:R-:W-:Y:S01]  /*7720*/  ULDC UR6, c[0x0][0x150] ;  /* 0x0000540000067ab9 */ /* 0x000fe20000000800 */
[----:B------:R-:W-:Y:S01]  /*7730*/  IMAD.MOV.U32 R12, RZ, RZ, R2 ;  /* 0x000000ffff0c7224 */ /* 0x000fe200078e0002 */
[----:B------:R-:W4:Y:S01]  /*7740*/  S2R R22, SR_CTAID.Y ;  /* 0x0000000000167919 */ /* 0x000f220000002600 */
[----:B------:R-:W-:-:S04]  /*7750*/  IMAD.MOV.U32 R13, RZ, RZ, R3 ;  /* 0x000000ffff0d7224 */ /* 0x000fc800078e0003 */
[----:B------:R-:W1:Y:S08]  /*7760*/  LDC R23, c[0x0][0x144] ;  /* 0x00005100ff177b82 */ /* 0x000e700000000800 */
[----:B------:R-:W1:Y:S08]  /*7770*/  LDC R16, c[0x0][0x630] ;  /* 0x00018c00ff107b82 */ /* 0x000e700000000800 */
[----:B------:R-:W1:Y:S01]  /*7780*/  LDC.64 R18, c[0x0][0x620] ;  /* 0x00018800ff127b82 */ /* 0x000e620000000a00 */
[----:B--2---:R-:W-:-:S04]  /*7790*/  ISETP.NE.U32.AND P0, PT, R14, RZ, PT ;  /* 0x000000ff0e00720c */ /* 0x004fc80003f05070 */
[----:B------:R-:W-:Y:S02]  /*77a0*/  ISETP.NE.AND.EX P0, PT, R15, RZ, PT, P0 ;  /* 0x000000ff0f00720c */ /* 0x000fe40003f05300 */
[----:B0-----:R-:W-:-:S05]  /*77b0*/  I2FP.F32.U32 R5, R20 ;  /* 0x0000001400057245 */ /* 0x001fca0000201000 */
[----:B------:R-:W-:-:S04]  /*77c0*/  FMUL R5, R5, UR6 ;  /* 0x0000000605057c20 */ /* 0x000fc80008400000 */
[----:B------:R0:W2:Y:S02]  /*77d0*/  F2I.U32.TRUNC.NTZ R21, R5 ;  /* 0x0000000500157305 */ /* 0x0000a4000020f000 */
[----:B----4-:R-:W-:Y:S05]  /*77e0*/  @!P0 BRA `(.L_x_164) ;  /* 0x0000000000288947 */ /* 0x010fea0003800000 */
[----:B0-----:R-:W0:Y:S02]  /*77f0*/  LDC R5, c[0x0][0x634] ;  /* 0x00018d00ff057b82 */ /* 0x001e240000000800 */
        /* <DEDUP_REMOVED lines=9> */
.L_x_164:
[-CC-:B-1----:R-:W-:Y:S01]  /*7890*/  SHF.R.U64 R17, R12, R16.reuse, R13.reuse ;  /* 0x000000100c117219 */ /* 0x182fe2000000120d */
[----:B------:R-:W1:Y:S01]  /*78a0*/  LDC.64 R28, c[0x0][0x640] ;  /* 0x00019000ff1c7b82 */ /* 0x000e620000000a00 */
[----:B0-----:R-:W-:Y:S01]  /*78b0*/  SHF.R.U32.HI R5, RZ, R16, R13 ;  /* 0x00000010ff057219 */ /* 0x001fe2000001160d */
[----:B--2---:R-:W-:Y:S01]  /*78c0*/  IMAD.MOV R21, RZ, RZ, -R21 ;  /* 0x000000ffff157224 */ /* 0x004fe200078e0a15 */
[----:B------:R-:W-:Y:S01]  /*78d0*/  IADD3 R11, P0, RZ, -R17, RZ ;  /* 0x80000011ff0b7210 */ /* 0x000fe20007f1e0ff */
[----:B------:R-:W-:Y:S02]  /*78e0*/  ULDC UR6, c[0x0][0x154] ;  /* 0x0000550000067ab9 */ /* 0x000fe40000000800 */
[----:B------:R-:W-:Y:S02]  /*78f0*/  IMAD R23, R23, R21, R20 ;  /* 0x0000001517177224 */ /* 0x000fe400078e0214 */
[----:B------:R-:W0:Y:S01]  /*7900*/  LDC R12, c[0x0][0x618] ;  /* 0x00018600ff0c7b82 */ /* 0x000e220000000800 */
[----:B------:R-:W-:-:S02]  /*7910*/  IMAD.X R5, RZ, RZ, ~R5, P0 ;  /* 0x000000ffff057224 */ /* 0x000fc400000e0e05 */
[----:B------:R-:W-:-:S04]  /*7920*/  IMAD.WIDE.U32 R6, R11, R18, R2 ;  /* 0x000000120b067225 */ /* 0x000fc800078e0002 */
[----:B------:R-:W-:Y:S01]  /*7930*/  IMAD R10, R5, R18, RZ ;  /* 0x00000012050a7224 */ /* 0x000fe200078e02ff */
[----:B------:R-:W2:Y:S03]  /*7940*/  LDC R24, c[0x0][0x608] ;  /* 0x00018200ff187b82 */ /* 0x000ea60000000800 */
[----:B------:R-:W-:Y:S02]  /*7950*/  IMAD R5, R11, R19, R10 ;  /* 0x000000130b057224 */ /* 0x000fe400078e020a */
[----:B------:R-:W-:Y:S02]  /*7960*/  IMAD.MOV.U32 R11, RZ, RZ, 0x1 ;  /* 0x00000001ff0b7424 */ /* 0x000fe400078e00ff */
[----:B------:R-:W-:Y:S01]  /*7970*/  IMAD.IADD R5, R7, 0x1, R5 ;  /* 0x0000000107057824 */ /* 0x000fe200078e0205 */
[----:B---3--:R-:W3:Y:S01]  /*7980*/  LDC R26, c[0x0][0x658] ;  /* 0x00019600ff1a7b82 */ /* 0x008ee20000000800 */
[----:B------:R-:W-:-:S02]  /*7990*/  I2FP.F32.U32 R7, R22 ;  /* 0x0000001600077245 */ /* 0x000fc40000201000 */
[----:B-1----:R-:W-:-:S03]  /*79a0*/  ISETP.NE.U32.AND P0, PT, R28, RZ, PT ;  /* 0x000000ff1c00720c */ /* 0x002fc60003f05070 */
[----:B------:R-:W-:Y:S01]  /*79b0*/  FMUL R10, R7, UR6 ;  /* 0x00000006070a7c20 */ /* 0x000fe20008400000 */
[----:B------:R-:W-:Y:S01]  /*79c0*/  ISETP.NE.AND.EX P0, PT, R29, RZ, PT, P0 ;  /* 0x000000ff1d00720c */ /* 0x000fe20003f05300 */
[----:B------:R-:W1:Y:S01]  /*79d0*/  LDC R21, c[0x0][0x148] ;  /* 0x00005200ff157b82 */ /* 0x000e620000000800 */
[-CC-:B0-----:R-:W-:Y:S01]  /*79e0*/  SHF.R.U64 R16, R6, R12.reuse, R5.reuse ;  /* 0x0000000c06107219 */ /* 0x181fe20000001205 */
[----:B------:R0:W4:Y:S01]  /*79f0*/  F2I.U32.TRUNC.NTZ R18, R10 ;  /* 0x0000000a00127305 */ /* 0x000122000020f000 */
[----:B------:R-:W-:Y:S01]  /*7a00*/  SHF.R.U32.HI R5, RZ, R12, R5 ;  /* 0x0000000cff057219 */ /* 0x000fe20000011605 */
[----:B------:R-:W-:-:S04]  /*7a10*/  IMAD.MOV.U32 R7, RZ, RZ, -0x1 ;  /* 0xffffffffff077424 */ /* 0x000fc800078e00ff */
[----:B------:R-:W0:Y:S01]  /*7a20*/  LDC R20, c[0x0][0x600] ;  /* 0x00018000ff147b82 */ /* 0x000e220000000800 */
[-CC-:B--2---:R-:W-:Y:S02]  /*7a30*/  SHF.R.U64 R14, R16, R24.reuse, R5.reuse ;  /* 0x00000018100e7219 */ /* 0x184fe40000001205 */
[----:B------:R-:W-:-:S05]  /*7a40*/  SHF.R.U32.HI R5, RZ, R24, R5 ;  /* 0x00000018ff057219 */ /* 0x000fca0000011605 */
[----:B------:R-:W2:Y:S01]  /*7a50*/  LDC R27, c[0x0][0x648] ;  /* 0x00019200ff1b7b82 */ /* 0x000ea20000000800 */
[-C--:B---3--:R-:W-:Y:S02]  /*7a60*/  SHF.L.U32 R6, R7, R26.reuse, RZ ;  /* 0x0000001a07067219 */ /* 0x088fe400000006ff */
[-CC-:B------:R-:W-:Y:S02]  /*7a70*/  SHF.R.U64 R19, R14, R26.reuse, R5.reuse ;  /* 0x0000001a0e137219 */ /* 0x180fe40000001205 */
[----:B------:R-:W-:Y:S02]  /*7a80*/  SHF.R.U32.HI R7, RZ, R26, R5 ;  /* 0x0000001aff077219 */ /* 0x000fe40000011605 */
[----:B------:R-:W-:Y:S01]  /*7a90*/  LOP3.LUT R25, RZ, R6, RZ, 0x33, !PT ;  /* 0x00000006ff197212 */ /* 0x000fe200078e33ff */
[----:B------:R-:W3:Y:S01]  /*7aa0*/  LDC R30, c[0x0][0x638] ;  /* 0x00018e00ff1e7b82 */ /* 0x000ee20000000800 */
[----:B------:R-:W-:Y:S01]  /*7ab0*/  SHF.L.U32 R26, R11, R26, RZ ;  /* 0x0000001a0b1a7219 */ /* 0x000fe200000006ff */
[----:B------:R-:W-:-:S06]  /*7ac0*/  IMAD.MOV.U32 R6, RZ, RZ, R19 ;  /* 0x000000ffff067224 */ /* 0x000fcc00078e0013 */
[----:B------:R-:W0:Y:S01]  /*7ad0*/  LDC R31, c[0x0][0x610] ;  /* 0x00018400ff1f7b82 */ /* 0x000e220000000800 */
[----:B----4-:R-:W-:Y:S05]  /*7ae0*/  @!P0 BRA `(.L_x_165) ;  /* 0x0000000000288947 */ /* 0x010fea0003800000 */
[----:B------:R-:W4:Y:S02]  /*7af0*/  LDC R6, c[0x0][0x64c] ;  /* 0x00019300ff067b82 */ /* 0x000f240000000800 */
[----:B----4-:R-:W-:-:S05]  /*7b00*/  IADD3 R5, P0, R19, R6, RZ ;  /* 0x0000000613057210 */ /* 0x010fca0007f1e0ff */
[----:B------:R-:W-:-:S04]  /*7b10*/  IMAD.X R15, RZ, RZ, R7, P0 ;  /* 0x000000ffff0f7224 */ /* 0x000fc800000e0607 */
[----:B------:R-:W-:-:S04]  /*7b20*/  IMAD.WIDE.U32 R6, R15, R28, RZ ;  /* 0x0000001c0f067225 */ /* 0x000fc800078e00ff */
[----:B0-----:R-:W-:-:S04]  /*7b30*/  IMAD.WIDE.U32 R10, P0, R5, R29, R6 ;  /* 0x0000001d050a7225 */ /* 0x001fc80007800006 */
[----:B------:R-:W-:-:S04]  /*7b40*/  IMAD.WIDE.U32 R6, R5, R28, RZ ;  /* 0x0000001c05067225 */ /* 0x000fc800078e00ff */
[----:B------:R-:W-:Y:S01]  /*7b50*/  IMAD.X R13, RZ, RZ, RZ, P0 ;  /* 0x000000ffff0d7224 */ /* 0x000fe200000e06ff */
[----:B------:R-:W-:Y:S01]  /*7b60*/  IADD3 RZ, P0, R7, R10, RZ ;  /* 0x0000000a07ff7210 */ /* 0x000fe20007f1e0ff */
[----:B------:R-:W-:-:S04]  /*7b70*/  IMAD.MOV.U32 R12, RZ, RZ, R11 ;  /* 0x000000ffff0c7224 */ /* 0x000fc800078e000b */
[----:B------:R-:W-:-:S08]  /*7b80*/  IMAD.WIDE.U32.X R6, R15, R29, R12, P0 ;  /* 0x0000001d0f067225 */ /* 0x000fd000000e040c */
.L_x_165:
[----:B--2---:R-:W-:Y:S01]  /*7b90*/  SHF.R.U64 R5, R6, R27, R7 ;  /* 0x0000001b06057219 */ /* 0x004fe20000001207 */
[----:B0-----:R-:W-:Y:S01]  /*7ba0*/  VIADD R7, R20, 0xffffffff ;  /* 0xffffffff14077836 */ /* 0x001fe20000000000 */
[----:B------:R-:W-:Y:S01]  /*7bb0*/  LOP3.LUT R28, R14, R25, RZ, 0xc0, !PT ;  /* 0x000000190e1c7212 */ /* 0x000fe200078ec0ff */
[----:B------:R-:W-:Y:S02]  /*7bc0*/  IMAD.MOV R18, RZ, RZ, -R18 ;  /* 0x000000ffff127224 */ /* 0x000fe400078e0a12 */
[----:B------:R-:W-:Y:S01]  /*7bd0*/  IMAD.MOV R6, RZ, RZ, -R5 ;  /* 0x000000ffff067224 */ /* 0x000fe200078e0a05 */
[----:B------:R-:W-:Y:S01]  /*7be0*/  LOP3.LUT R16, R16, R7, RZ, 0xc0, !PT ;  /* 0x0000000710107212 */ /* 0x000fe200078ec0ff */
[----:B------:R-:W-:Y:S02]  /*7bf0*/  IMAD R28, R26, R5, R28 ;  /* 0x000000051a1c7224 */ /* 0x000fe400078e021c */
[----:B-1----:R-:W-:Y:S02]  /*7c00*/  @P2 IMAD R23, R21, R18, R22 ;  /* 0x0000001215172224 */ /* 0x002fe400078e0216 */
[----:B---3--:R-:W-:-:S02]  /*7c10*/  IMAD R5, R6, R30, R19 ;  /* 0x0000001e06057224 */ /* 0x008fc400078e0213 */
[----:B------:R-:W-:Y:S02]  /*7c20*/  IMAD R28, R28, R31, R23 ;  /* 0x0000001f1c1c7224 */ /* 0x000fe400078e0217 */
[----:B------:R-:W-:Y:S02]  /*7c30*/  IMAD R5, R5, R20, R16 ;  /* 0x0000001405057224 */ /* 0x000fe400078e0210 */
[----:B------:R-:W-:-:S03]  /*7c40*/  IMAD.MOV.U32 R6, RZ, RZ, 0x1 ;  /* 0x00000001ff067424 */ /* 0x000fc600078e00ff */
[----:B------:R-:W-:Y:S02]  /*7c50*/  SEL R7, R5, R28, !P2 ;  /* 0x0000001c05077207 */ /* 0x000fe40005000000 */
[----:B------:R-:W-:Y:S01]  /*7c60*/  SEL R28, R28, R5, !P2 ;  /* 0x000000051c1c7207 */ /* 0x000fe20005000000 */
[----:B------:R-:W-:-:S07]  /*7c70*/  IMAD.MOV.U32 R5, RZ, RZ, R17 ;  /* 0x000000ffff057224 */ /* 0x000fce00078e0011 */
.L_x_163:
[----:B------:R-:W-:Y:S01]  /*7c80*/  LOP3.LUT P0, RZ, R6, 0xff, RZ, 0xc0, !PT ;  /* 0x000000ff06ff7812 */ /* 0x000fe2000780c0ff */
[----:B------:R-:W-:-:S12]  /*7c90*/  IMAD.MOV.U32 R6, RZ, RZ, R28 ;  /* 0x000000ffff067224 */ /* 0x000fd800078e001c */
[----:B------:R-:W-:Y:S05]  /*7ca0*/  @P0 BRA `(.L_x_166) ;  /* 0xffffff9000f80947 */ /* 0x000fea000383ffff */
[----:B------:R-:W-:Y:S05]  /*7cb0*/  EXIT ;  /* 0x000000000000794d */ /* 0x000fea0003800000 */
.L_x_4:
[----:B0-----:R-:W-:Y:S01]  /*7cc0*/  ULDC.64 UR4, c[0x0][0x650] ;  /* 0x0001940000047ab9 */ /* 0x001fe20000000a00 */
        /* <DEDUP_REMOVED lines=25> */
.L_x_168:
[--C-:B------:R-:W-:Y:S01]  /*7e60*/  SHF.R.U64 R16, R14, R18, R15.reuse ;  /* 0x000000120e107219 */ /* 0x100fe2000000120f */
[----:B------:R-:W0:Y:S01]  /*7e70*/  LDC R22, c[0x0][0x618] ;  /* 0x00018600ff167b82 */ /* 0x000e220000000800 */
[----:B------:R-:W-:Y:S01]  /*7e80*/  I2FP.F32.U32 R7, R8 ;  /* 0x0000000800077245 */ /* 0x000fe20000201000 */
[----:B------:R-:W-:Y:S01]  /*7e90*/  ULDC UR4, c[0x0][0x150] ;  /* 0x0000540000047ab9 */ /* 0x000fe20000000800 */
[----:B------:R-:W-:Y:S02]  /*7ea0*/  SHF.R.U32.HI R6, RZ, R18, R15 ;  /* 0x00000012ff067219 */ /* 0x000fe4000001160f */
[----:B------:R-:W-:Y:S01]  /*7eb0*/  IADD3 R9, P0, RZ, -R16, RZ ;  /* 0x80000010ff097210 */ /* 0x000fe20007f1e0ff */
[----:B------:R-:W-:Y:S01]  /*7ec0*/  FMUL R13, R7, UR4 ;  /* 0x00000004070d7c20 */ /* 0x000fe20008400000 */
[----:B------:R-:W-:Y:S01]  /*7ed0*/  ULDC UR4, c[0x0][0x154] ;  /* 0x0000550000047ab9 */ /* 0x000fe20000000800 */
[----:B------:R-:W1:Y:S02]  /*7ee0*/  LDC.64 R24, c[0x0][0x640] ;  /* 0x00019000ff187b82 */ /* 0x000e640000000a00 */
[----:B------:R-:W-:-:S02]  /*7ef0*/  IMAD.X R11, RZ, RZ, ~R6, P0 ;  /* 0x000000ffff0b7224 */ /* 0x000fc400000e0e06 */
[----:B------:R-:W2:Y:S01]  /*7f00*/  F2I.U32.TRUNC.NTZ R13, R13 ;  /* 0x0000000d000d7305 */ /* 0x000ea2000020f000 */
[----:B------:R-:W-:-:S03]  /*7f10*/  IMAD.WIDE.U32 R6, R9, R20, R2 ;  /* 0x0000001409067225 */ /* 0x000fc600078e0002 */
[----:B------:R-:W3:Y:S01]  /*7f20*/  LDC R15, c[0x0][0x144] ;  /* 0x00005100ff0f7b82 */ /* 0x000ee20000000800 */
[----:B------:R-:W-:-:S04]  /*7f30*/  IMAD R12, R11, R20, RZ ;  /* 0x000000140b0c7224 */ /* 0x000fc800078e02ff */
[----:B------:R-:W-:Y:S02]  /*7f40*/  IMAD R9, R9, R21, R12 ;  /* 0x0000001509097224 */ /* 0x000fe400078e020c */
[----:B------:R-:W-:Y:S01]  /*7f50*/  IMAD.MOV.U32 R12, RZ, RZ, -0x1 ;  /* 0xffffffffff0c7424 */ /* 0x000fe200078e00ff */
[----:B------:R-:W4:Y:S01]  /*7f60*/  LDC R18, c[0x0][0x608] ;  /* 0x00018200ff127b82 */ /* 0x000f220000000800 */
[----:B------:R-:W-:Y:S01]  /*7f70*/  IMAD.IADD R7, R7, 0x1, R9 ;  /* 0x0000000107077824 */ /* 0x000fe200078e0209 */
[----:B------:R-:W-:-:S04]  /*7f80*/  I2FP.F32.U32 R9, R10 ;  /* 0x0000000a00097245 */ /* 0x000fc80000201000 */
[-C--:B0-----:R-:W-:Y:S01]  /*7f90*/  SHF.R.U64 R14, R6, R22.reuse, R7 ;  /* 0x00000016060e7219 */ /* 0x081fe20000001207 */
[----:B--2---:R-:W-:Y:S01]  /*7fa0*/  IMAD.MOV R6, RZ, RZ, -R13 ;  /* 0x000000ffff067224 */ /* 0x004fe200078e0a0d */
[----:B------:R-:W0:Y:S01]  /*7fb0*/  LDC R11, c[0x0][0x658] ;  /* 0x00019600ff0b7b82 */ /* 0x000e220000000800 */
[----:B-1----:R-:W-:Y:S01]  /*7fc0*/  ISETP.NE.U32.AND P0, PT, R24, RZ, PT ;  /* 0x000000ff1800720c */ /* 0x002fe20003f05070 */
[----:B------:R-:W-:Y:S01]  /*7fd0*/  FMUL R9, R9, UR4 ;  /* 0x0000000409097c20 */ /* 0x000fe20008400000 */
[----:B------:R-:W-:Y:S02]  /*7fe0*/  SHF.R.U32.HI R7, RZ, R22, R7 ;  /* 0x00000016ff077219 */ /* 0x000fe40000011607 */
[----:B------:R-:W-:-:S03]  /*7ff0*/  ISETP.NE.AND.EX P0, PT, R25, RZ, PT, P0 ;  /* 0x000000ff1900720c */ /* 0x000fc60003f05300 */
[----:B------:R-:W1:Y:S01]  /*8000*/  LDC R21, c[0x0][0x148] ;  /* 0x00005200ff157b82 */ /* 0x000e620000000800 */
[----:B---3--:R-:W-:Y:S02]  /*8010*/  IMAD R22, R15, R6, R8 ;  /* 0x000000060f167224 */ /* 0x008fe400078e0208 */
[----:B------:R-:W-:-:S05]  /*8020*/  IMAD.MOV.U32 R8, RZ, RZ, 0x1 ;  /* 0x00000001ff087424 */ /* 0x000fca00078e00ff */
[----:B------:R-:W2:Y:S01]  /*8030*/  LDC R20, c[0x0][0x600] ;  /* 0x00018000ff147b82 */ /* 0x000ea20000000800 */
[-CC-:B----4-:R-:W-:Y:S02]  /*8040*/  SHF.R.U64 R17, R14, R18.reuse, R7.reuse ;  /* 0x000000120e117219 */ /* 0x190fe40000001207 */
[----:B------:R-:W-:Y:S02]  /*8050*/  SHF.R.U32.HI R6, RZ, R18, R7 ;  /* 0x00000012ff067219 */ /* 0x000fe40000011607 */
[----:B------:R3:W4:Y:S03]  /*8060*/  F2I.U32.TRUNC.NTZ R18, R9 ;  /* 0x0000000900127305 */ /* 0x000726000020f000 */
[----:B------:R-:W1:Y:S01]  /*8070*/  LDC R23, c[0x0][0x648] ;  /* 0x00019200ff177b82 */ /* 0x000e620000000800 */
[-C--:B0-----:R-:W-:Y:S02]  /*8080*/  SHF.R.U64 R19, R17, R11.reuse, R6 ;  /* 0x0000000b11137219 */ /* 0x081fe40000001206 */
[----:B------:R-:W-:-:S02]  /*8090*/  SHF.L.U32 R12, R12, R11, RZ ;  /* 0x0000000b0c0c7219 */ /* 0x000fc400000006ff */
[-C--:B------:R-:W-:Y:S01]  /*80a0*/  SHF.R.U32.HI R7, RZ, R11.reuse, R6 ;  /* 0x0000000bff077219 */ /* 0x080fe20000011606 */
[----:B------:R-:W-:Y:S01]  /*80b0*/  IMAD.MOV.U32 R6, RZ, RZ, R19 ;  /* 0x000000ffff067224 */ /* 0x000fe200078e0013 */
[----:B------:R-:W-:Y:S01]  /*80c0*/  SHF.L.U32 R27, R8, R11, RZ ;  /* 0x0000000b081b7219 */ /* 0x000fe200000006ff */
[----:B------:R-:W0:Y:S01]  /*80d0*/  LDC R26, c[0x0][0x638] ;  /* 0x00018e00ff1a7b82 */ /* 0x000e220000000800 */
[----:B------:R-:W-:-:S07]  /*80e0*/  LOP3.LUT R28, RZ, R12, RZ, 0x33, !PT ;  /* 0x0000000cff1c7212 */ /* 0x000fce00078e33ff */
[----:B------:R-:W0:Y:S01]  /*80f0*/  LDC R29, c[0x0][0x610] ;  /* 0x00018400ff1d7b82 */ /* 0x000e220000000800 */
[----:B---34-:R-:W-:Y:S05]  /*8100*/  @!P0 BRA `(.L_x_169) ;  /* 0x0000000000288947 */ /* 0x018fea0003800000 */
        /* <DEDUP_REMOVED lines=10> */
.L_x_169:
[----:B-1----:R-:W-:Y:S01]  /*81b0*/  SHF.R.U64 R7, R6, R23, R7 ;  /* 0x0000001706077219 */ /* 0x002fe20000001207 */
[----:B--2---:R-:W-:Y:S01]  /*81c0*/  VIADD R9, R20, 0xffffffff ;  /* 0xffffffff14097836 */ /* 0x004fe20000000000 */
[----:B------:R-:W-:Y:S01]  /*81d0*/  LOP3.LUT R6, R17, R28, RZ, 0xc0, !PT ;  /* 0x0000001c11067212 */ /* 0x000fe200078ec0ff */
[----:B------:R-:W-:Y:S02]  /*81e0*/  IMAD.MOV R18, RZ, RZ, -R18 ;  /* 0x000000ffff127224 */ /* 0x000fe400078e0a12 */
[----:B------:R-:W-:Y:S02]  /*81f0*/  IMAD.MOV R8, RZ, RZ, -R7 ;  /* 0x000000ffff087224 */ /* 0x000fe400078e0a07 */
[----:B------:R-:W-:Y:S01]  /*8200*/  IMAD R11, R27, R7, R6 ;  /* 0x000000071b0b7224 */ /* 0x000fe200078e0206 */
[----:B------:R-:W-:Y:S01]  /*8210*/  LOP3.LUT R7, R14, R9, RZ, 0xc0, !PT ;  /* 0x000000090e077212 */ /* 0x000fe200078ec0ff */
[----:B------:R-:W-:Y:S02]  /*8220*/  @P2 IMAD R22, R21, R18, R10 ;  /* 0x0000001215162224 */ /* 0x000fe400078e020a */
[----:B0-----:R-:W-:-:S02]  /*8230*/  IMAD R6, R8, R26, R19 ;  /* 0x0000001a08067224 */ /* 0x001fc400078e0213 */
[----:B------:R-:W-:Y:S02]  /*8240*/  IMAD R11, R11, R29, R22 ;  /* 0x0000001d0b0b7224 */ /* 0x000fe400078e0216 */
[----:B------:R-:W-:Y:S02]  /*8250*/  IMAD R6, R6, R20, R7 ;  /* 0x0000001406067224 */ /* 0x000fe400078e0207 */
[----:B------:R-:W-:-:S03]  /*8260*/  IMAD.MOV.U32 R8, RZ, RZ, 0x1 ;  /* 0x00000001ff087424 */ /* 0x000fc600078e00ff */
[----:B------:R-:W-:Y:S02]  /*8270*/  SEL R14, R6, R11, !P2 ;  /* 0x0000000b060e7207 */ /* 0x000fe40005000000 */
[----:B------:R-:W-:Y:S01]  /*8280*/  SEL R11, R11, R6, !P2 ;  /* 0x000000060b0b7207 */ /* 0x000fe20005000000 */
[----:B------:R-:W-:Y:S01]  /*8290*/  IMAD.MOV.U32 R6, RZ, RZ, R16 ;  /* 0x000000ffff067224 */ /* 0x000fe200078e0010 */
[----:B------:R-:W-:-:S07]  /*82a0*/  PRMT R7, R8, 0x7610, R7 ;  /* 0x0000761008077816 */ /* 0x000fce0000000007 */
.L_x_167:
[----:B------:R-:W-:-:S08]  /*82b0*/  NOP ;  /* 0x0000000000007918 */ /* 0x000fd00000000000 */
[----:B------:R-:W0:-:S00]  /*82c0*/  USETMAXREG.DEALLOC.CTAPOOL 0x28 ;  /* 0x00000028000079c8 */ /* 0x000e0000080e0500 */
[----:B0-----:R-:W-:-:S13]  /*82d0*/  ISETP.NE.AND P0, PT, R5, RZ, PT ;  /* 0x000000ff0500720c */ /* 0x001fda0003f05270 */
[----:B------:R-:W-:Y:S05]  /*82e0*/  @P0 EXIT ;  /* 0x000000000000094d */ /* 0x000fea0003800000 */
[----:B------:R-:W-:Y:S01]  /*82f0*/  LOP3.LUT P0, RZ, R7, 0xff, RZ, 0xc0, !PT ;  /* 0x000000ff07ff7812 */ /* 0x000fe2000780c0ff */
[----:B------:R-:W-:Y:S02]  /*8300*/  IMAD.MOV.U32 R5, RZ, RZ, 0x1 ;  /* 0x00000001ff057424 */ /* 0x000fe400078e00ff */
[----:B------:R-:W-:-:S10]  /*8310*/  IMAD.MOV.U32 R13, RZ, RZ, RZ ;  /* 0x000000ffff0d7224 */ /* 0x000fd400078e00ff */
[----:B------:R-:W-:Y:S05]  /*8320*/  @!P0 BRA `(.L_x_170) ;  /* 0x0000000c002c8947 */ /* 0x000fea0003800000 */
[----:B------:R-:W0:Y:S01]  /*8330*/  LDC R5, c[0x0][0x28c] ;  /* 0x0000a300ff057b82 */ /* 0x000e220000000800 */
[----:B------:R-:W-:Y:S01]  /*8340*/  ULDC UR5, c[0x0][0x600] ;  /* 0x0001800000057ab9 */ /* 0x000fe20000000800 */
[----:B------:R-:W-:Y:S01]  /*8350*/  ULDC UR4, c[0x0][0xc] ;  /* 0x0000030000047ab9 */ /* 0x000fe20000000800 */
[----:B------:R-:W-:Y:S01]  /*8360*/  UIADD3 UR16, UR5, -0x1, URZ ;  /* 0xffffffff05107890 */ /* 0x000fe2000fffe03f */
[C---:B------:R-:W-:Y:S01]  /*8370*/  LOP3.LUT P3, RZ, R0.reuse, 0x7f, RZ, 0xc0, !PT ;  /* 0x0000007f00ff7812 */ /* 0x040fe2000786c0ff */
[----:B------:R-:W-:Y:S01]  /*8380*/  ULDC UR6, c[0x0][0x658] ;  /* 0x0001960000067ab9 */ /* 0x000fe20000000800 */
[----:B------:R-:W-:Y:S01]  /*8390*/  ULDC UR5, c[0x0][0x10] ;  /* 0x0000040000057ab9 */ /* 0x000fe20000000800 */
[----:B------:R-:W-:Y:S01]  /*83a0*/  UMOV UR7, 0xffffffff ;  /* 0xffffffff00077882 */ /* 0x000fe20000000000 */
[----:B------:R-:W-:Y:S01]  /*83b0*/  UMOV UR8, 0x1 ;  /* 0x0000000100087882 */ /* 0x000fe20000000000 */
[----:B------:R-:W-:Y:S01]  /*83c0*/  UIMAD.WIDE.U32 UR4, UR4, UR5, URZ ;  /* 0x00000005040472a5 */ /* 0x000fe2000f8e003f */
[----:B------:R-:W-:Y:S01]  /*83d0*/  LOP3.LUT P0, RZ, R0, 0x1f, RZ, 0xc0, !PT ;  /* 0x0000001f00ff7812 */ /* 0x000fe2000780c0ff */
[----:B------:R-:W-:Y:S01]  /*83e0*/  USHF.L.U32 UR7, UR7, UR6, URZ ;  /* 0x0000000607077299 */ /* 0x000fe2000800063f */
[----:B------:R-:W-:Y:S01]  /*83f0*/  BSSY B0, `(.L_x_170) ;  /* 0x00000be000007945 */ /* 0x000fe20003800000 */
[----:B------:R-:W-:Y:S01]  /*8400*/  USHF.L.U32 UR18, UR8, UR6, URZ ;  /* 0x0000000608127299 */ /* 0x000fe2000800063f */
[----:B------:R-:W-:Y:S01]  /*8410*/  IMAD.MOV.U32 R15, RZ, RZ, 0x1 ;  /* 0x00000001ff0f7424 */ /* 0x000fe200078e00ff */
[----:B------:R-:W-:Y:S01]  /*8420*/  LOP3.LUT R16, R4, 0x2, RZ, 0xfc, !PT ;  /* 0x0000000204107812 */ /* 0x000fe200078efcff */
[----:B------:R-:W-:Y:S01]  /*8430*/  ULDC UR6, c[0x0][0x14] ;  /* 0x0000050000067ab9 */ /* 0x000fe20000000800 */
[----:B------:R-:W-:Y:S01]  /*8440*/  PLOP3.LUT P0, PT, P0, P3, PT, 0x8a, 0x0 ;  /* 0x000000000000781c */ /* 0x000fe20000707172 */
[----:B------:R-:W-:Y:S01]  /*8450*/  UIMAD.WIDE.U32 UR20, UR4, UR6, URZ ;  /* 0x00000006041472a5 */ /* 0x000fe2000f8e003f */
[----:B------:R-:W-:Y:S01]  /*8460*/  IMAD.MOV.U32 R13, RZ, RZ, RZ ;  /* 0x000000ffff0d7224 */ /* 0x000fe200078e00ff */
[----:B------:R-:W-:-:S02]  /*8470*/  UIMAD UR13, UR5, UR6, URZ ;  /* 0x00000006050d72a4 */ /* 0x000fc4000f8e023f */
[----:B------:R-:W-:Y:S01]  /*8480*/  ULOP3.LUT UR17, URZ, UR7, URZ, 0x33, !UPT ;  /* 0x000000073f117292 */ /* 0x000fe2000f8e333f */
[----:B0-----:R-:W-:Y:S01]  /*8490*/  VIADD R5, R5, 0x3f ;  /* 0x0000003f05057836 */ /* 0x001fe20000000000 */
[----:B------:R-:W-:Y:S01]  /*84a0*/  UIADD3 UR13, UR21, UR13, URZ ;  /* 0x0000000d150d7290 */ /* 0x000fe2000fffe03f */
[----:B------:R-:W-:-:S03]  /*84b0*/  ULDC.64 UR22, c[0x0][0x198] ;  /* 0x0000660000167ab9 */ /* 0x000fc60000000a00 */
[----:B------:R-:W-:-:S04]  /*84c0*/  SHF.R.S32.HI R8, RZ, 0x1f, R5 ;  /* 0x0000001fff087819 */ /* 0x000fc80000011405 */
[----:B------:R-:W-:Y:S01]  /*84d0*/  LEA.HI R8, R8, R5, RZ, 0x6 ;  /* 0x0000000508087211 */ /* 0x000fe200078f30ff */
[----:B------:R-:W-:-:S03]  /*84e0*/  IMAD.MOV.U32 R5, RZ, RZ, 0x1 ;  /* 0x00000001ff057424 */ /* 0x000fc600078e00ff */
[----:B------:R-:W-:-:S05]  /*84f0*/  SHF.R.S32.HI R12, RZ, 0x6, R8 ;  /* 0x00000006ff0c7819 */ /* 0x000fca0000011408 */
[----:B------:R-:W-:-:S07]  /*8500*/  VIADD R0, R12, 0x1 ;  /* 0x000000010c007836 */ /* 0x000fce0000000000 */
.L_x_182:
[----:B------:R-:W-:-:S03]  /*8510*/  UMOV UR4, 0xffffffff ;  /* 0xffffffff00047882 */ /* 0x000fc60000000000 */
[----:B------:R-:W-:Y:S05]  /*8520*/  BRA.DIV UR4, `(.L_x_171) ;  /* 0x0000001604047947 */ /* 0x000fea000b800000 */
[----:B------:R-:W-:-:S13]  /*8530*/  ELECT P1, URZ, PT ;  /* 0x00000000003f782f */ /* 0x000fda0003820000 */
.L_x_203:
[----:B------:R-:W0:Y:S01]  /*8540*/  LDC R7, c[0x0][0x28c] ;  /* 0x0000a300ff077b82 */ /* 0x000e220000000800 */
[----:B------:R-:W-:Y:S01]  /*8550*/  BSSY B1, `(.L_x_172) ;  /* 0x0000035000017945 */ /* 0x000fe20003800000 */
[----:B0-----:R-:W-:-:S13]  /*8560*/  ISETP.LT.OR P1, PT, R7, 0x1, !P1 ;  /* 0x000000010700780c */ /* 0x001fda0004f21670 */
[----:B------:R-:W-:Y:S05]  /*8570*/  @P1 BRA `(.L_x_173) ;  /* 0x0000000000c81947 */ /* 0x000fea0003800000 */
[----:B------:R-:W-:Y:S02]  /*8580*/  IMAD.SHL.U32 R14, R14, 0x80, RZ ;  /* 0x000000800e0e7824 */ /* 0x000fe400078e00ff */
[----:B------:R-:W-:Y:S02]  /*8590*/  IMAD.SHL.U32 R17, R11, 0x80, RZ ;  /* 0x000000800b117824 */ /* 0x000fe400078e00ff */
[----:B------:R-:W-:Y:S02]  /*85a0*/  IMAD.MOV.U32 R20, RZ, RZ, RZ ;  /* 0x000000ffff147224 */ /* 0x000fe400078e00ff */
[----:B------:R-:W-:Y:S02]  /*85b0*/  IMAD.MOV.U32 R7, RZ, RZ, R0 ;  /* 0x000000ffff077224 */ /* 0x000fe400078e0000 */
[----:B------:R-:W-:Y:S02]  /*85c0*/  IMAD.MOV.U32 R8, RZ, RZ, R5 ;  /* 0x000000ffff087224 */ /* 0x000fe400078e0005 */
[----:B------:R-:W-:-:S07]  /*85d0*/  IMAD.MOV.U32 R9, RZ, RZ, R13 ;  /* 0x000000ffff097224 */ /* 0x000fce00078e000d */
.L_x_177:
[----:B------:R-:W0:Y:S01]  /*85e0*/  S2R R11, SR_CgaCtaId ;  /* 0x00000000000b7919 */ /* 0x000e220000008800 */
[----:B------:R-:W-:-:S04]  /*85f0*/  MOV R10, 0x400 ;  /* 0x00000400000a7802 */ /* 0x000fc80000000f00 */
[----:B0-----:R-:W-:Y:S02]  /*8600*/  LEA R18, R11, R10, 0x18 ;  /* 0x0000000a0b127211 */ /* 0x001fe400078ec0ff */
[----:B------:R-:W-:Y:S01]  /*8610*/  SHF.L.U32 R10, R8, 0x1f, RZ ;  /* 0x0000001f080a7819 */ /* 0x000fe200000006ff */
[----:B------:R-:W0:Y:S02]  /*8620*/  @!P3 LDC R11, c[0x0][0x500] ;  /* 0x00014000ff0bbb82 */ /* 0x000e240000000800 */
[----:B------:R-:W-:-:S04]  /*8630*/  IMAD R19, R9, 0x8, R18 ;  /* 0x0000000809137824 */ /* 0x000fc800078e0212 */
[----:B------:R-:W1:Y:S02]  /*8640*/  SYNCS.PHASECHK.TRANS64.TRYWAIT P1, [R19+URZ+0x70], R10 ;  /* 0x0000700a130075a7 */ /* 0x000e64000802017f */
[----:B-1----:R-:W-:Y:S05]  /*8650*/  @!P1 BRA `(.L_x_174) ;  /* 0x0000001000d89947 */ /* 0x002fea0003800000 */
.L_x_204:
[----:B-1----:R-:W-:Y:S01]  /*8660*/  PRMT R10, R16, 0x9910, RZ ;  /* 0x00009910100a7816 */ /* 0x002fe200000000ff */
[----:B0-----:R0:W-:Y:S03]  /*8670*/  @!P3 SYNCS.ARRIVE.TRANS64 RZ, [R19+URZ], R11 ;  /* 0x0000000b13ffb9a7 */ /* 0x0011e6000800003f */
[----:B------:R-:W-:-:S13]  /*8680*/  ISETP.NE.AND P1, PT, R10, 0x2, PT ;  /* 0x000000020a00780c */ /* 0x000fda0003f25270 */
[----:B0-----:R-:W-:Y:S05]  /*8690*/  @P1 BRA `(.L_x_175) ;  /* 0x0000000000041947 */ /* 0x001fea0003800000 */
[----:B------:R-:W-:Y:S01]  /*86a0*/  BPT.TRAP 0x1 ;  /* 0x000000040000795c */ /* 0x000fe20000300000 */
.L_x_175:
[----:B------:R-:W-:Y:S05]  /*86b0*/  @P0 BRA `(.L_x_176) ;  /* 0x0000000000040947 */ /* 0x000fea0003800000 */
[----:B------:R-:W-:Y:S01]  /*86c0*/  BPT.TRAP 0x1 ;  /* 0x000000040000795c */ /* 0x000fe20000300000 */
.L_x_176:
[----:B------:R-:W-:Y:S01]  /*86d0*/  IMAD R18, R9, 0x2000, R18 ;  /* 0x0000200009127824 */ /* 0x000fe200078e0212 */
[----:B------:R-:W-:Y:S01]  /*86e0*/  R2UR UR9, R19 ;  /* 0x00000000130972ca */ /* 0x000fe200000e0000 */
[----:B------:R-:W-:Y:S01]  /*86f0*/  VIADD R7, R7, 0xffffffff ;  /* 0xffffffff07077836 */ /* 0x000fe20000000000 */
[----:B------:R-:W-:Y:S01]  /*8700*/  UIADD3 UR4, UP0, UR22, 0xf0, URZ ;  /* 0x000000f016047890 */ /* 0x000fe2000ff1e03f */
[----:B------:R-:W-:Y:S01]  /*8710*/  R2UR UR11, R17 ;  /* 0x00000000110b72ca */ /* 0x000fe200000e0000 */
[----:B------:R-:W-:Y:S01]  /*8720*/  UIADD3 UR24, UP1, UR22, 0x1f0, URZ ;  /* 0x000001f016187890 */ /* 0x000fe2000ff3e03f */
[----:B------:R-:W-:Y:S01]  /*8730*/  R2UR UR8, R18 ;  /* 0x00000000120872ca */ /* 0x000fe200000e0000 */
[----:B------:R-:W-:Y:S01]  /*8740*/  UIADD3.X UR5, URZ, UR23, URZ, UP0, !UPT ;  /* 0x000000173f057290 */ /* 0x000fe200087fe43f */
[----:B------:R-:W-:Y:S01]  /*8750*/  R2UR UR10, R20 ;  /* 0x00000000140a72ca */ /* 0x000fe200000e0000 */
[----:B------:R-:W-:Y:S01]  /*8760*/  VIADD R9, R9, 0x1 ;  /* 0x0000000109097836 */ /* 0x000fe20000000000 */
[----:B------:R-:W-:Y:S01]  /*8770*/  R2UR UR12, R6 ;  /* 0x00000000060c72ca */ /* 0x000fe200000e0000 */
[----:B------:R-:W-:Y:S01]  /*8780*/  UIADD3.X UR25, URZ, UR23, URZ, UP1, !UPT ;  /* 0x000000173f197290 */ /* 0x000fe20008ffe43f */
[----:B------:R-:W-:Y:S01]  /*8790*/  R2UR UR19, R14 ;  /* 0x000000000e1372ca */ /* 0x000fe200000e0000 */
[----:B------:R-:W-:Y:S01]  /*87a0*/  UMOV UR6, 0x0 ;  /* 0x0000000000067882 */ /* 0x000fe20000000000 */
[----:B------:R-:W-:Y:S01]  /*87b0*/  ISETP.GT.AND P4, PT, R7, 0x1, PT ;  /* 0x000000010700780c */ /* 0x000fe20003f84270 */
[----:B------:R-:W-:Y:S01]  /*87c0*/  UMOV UR7, 0x10000000 ;  /* 0x1000000000077882 */ /* 0x000fe20000000000 */
[----:B------:R-:W-:Y:S01]  /*87d0*/  ISETP.NE.AND P1, PT, R9, 0xe, PT ;  /* 0x0000000e0900780c */ /* 0x000fe20003f25270 */
[----:B------:R-:W-:-:S02]  /*87e0*/  VIADD R20, R20, 0x40 ;  /* 0x0000004014147836 */ /* 0x000fc40000000000 */
[----:B------:R-:W-:Y:S01]  /*87f0*/  UIADD3 UR14, UR8, 0x200, URZ ;  /* 0x00000200080e7890 */ /* 0x000fe2000fffe03f */
[----:B------:R-:W-:Y:S01]  /*8800*/  SEL R11, RZ, 0x1, P1 ;  /* 0x00000001ff0b7807 */ /* 0x000fe20000800000 */
[----:B------:R-:W-:Y:S01]  /*8810*/  UIADD3 UR15, UR8, 0x1c200, URZ ;  /* 0x0001c200080f7890 */ /* 0x000fe2000fffe03f */
[----:B------:R-:W-:Y:S02]  /*8820*/  SEL R9, R9, RZ, P1 ;  /* 0x000000ff09097207 */ /* 0x000fe40000800000 */
[----:B------:R-:W-:Y:S02]  /*8830*/  LOP3.LUT R8, R8, R11, RZ, 0x3c, !PT ;  /* 0x0000000b08087212 */ /* 0x000fe400078e3cff */
[----:B------:R-:W-:Y:S02]  /*8840*/  UMOV UR8, UR14 ;  /* 0x0000000e00087c82 */ /* 0x000fe40008000000 */
[----:B------:R0:W-:Y:S02]  /*8850*/  UTMALDG.3D [UR8], [UR4], desc[UR6] ;  /* 0x00000608040075b4 */ /* 0x0001e40008011000 */
[----:B0-----:R-:W-:Y:S01]  /*8860*/  UMOV UR8, UR15 ;  /* 0x0000000f00087c82 */ /* 0x001fe20008000000 */
[----:B------:R-:W-:-:S02]  /*8870*/  UMOV UR11, UR19 ;  /* 0x00000013000b7c82 */ /* 0x000fc40008000000 */
[----:B------:R0:W-:Y:S02]  /*8880*/  UTMALDG.3D [UR8], [UR24], desc[UR6] ;  /* 0x00000608180075b4 */ /* 0x0001e40008011000 */
[----:B0-----:R-:W-:Y:S05]  /*8890*/  @P4 BRA `(.L_x_177) ;  /* 0xfffffffc00504947 */ /* 0x001fea000383ffff */
.L_x_173:
[----:B------:R-:W-:Y:S05]  /*88a0*/  BSYNC B1 ;  /* 0x0000000000017941 */ /* 0x000fea0003800000 */
.L_x_172:
[----:B------:R-:W-:Y:S01]  /*88b0*/  LOP3.LUT P4, RZ, R15, 0xff, RZ, 0xc0, !PT ;  /* 0x000000ff0fff7812 */ /* 0x000fe2000788c0ff */
[----:B------:R-:W-:Y:S01]  /*88c0*/  IMAD.IADD R13, R12, 0x1, R13 ;  /* 0x000000010c0d7824 */ /* 0x000fe200078e020d */
[----:B------:R-:W-:Y:S01]  /*88d0*/  IADD3 R2, P5, R2, UR20, RZ ;  /* 0x0000001402027c10 */ /* 0x000fe2000ffbe0ff */
[----:B------:R-:W-:Y:S01]  /*88e0*/  ULDC.64 UR4, c[0x0][0x650] ;  /* 0x0001940000047ab9 */ /* 0x000fe20000000a00 */
[----:B------:R-:W-:Y:S01]  /*88f0*/  BSSY B1, `(.L_x_178) ;  /* 0x000006b000017945 */ /* 0x000fe20003800000 */
[----:B------:R-:W-:Y:S01]  /*8900*/  IMAD.MOV.U32 R11, RZ, RZ, -0x1 ;  /* 0xffffffffff0b7424 */ /* 0x000fe200078e00ff */
[----:B------:R-:W-:Y:S01]  /*8910*/  ISETP.GT.U32.AND P1, PT, R13, 0xd, PT ;  /* 0x0000000d0d00780c */ /* 0x000fe20003f24070 */
[----:B------:R-:W-:Y:S01]  /*8920*/  IMAD.MOV.U32 R14, RZ, RZ, -0x1 ;  /* 0xffffffffff0e7424 */ /* 0x000fe200078e00ff */
[----:B------:R-:W-:Y:S02]  /*8930*/  SHF.R.U32.HI R6, RZ, 0x1, R13 ;  /* 0x00000001ff067819 */ /* 0x000fe4000001160d */
[----:B------:R-:W-:-:S02]  /*8940*/  ISETP.LT.U32.AND P1, PT, R12, 0xe, P1 ;  /* 0x0000000e0c00780c */ /* 0x000fc40000f21070 */
[----:B------:R-:W-:Y:S01]  /*8950*/  IADD3.X R3, R3, UR13, RZ, P5, !PT ;  /* 0x0000000d03037c10 */ /* 0x000fe2000affe4ff */
[----:B------:R-:W0:Y:S01]  /*8960*/  @P4 S2R R8, SR_CgaCtaId ;  /* 0x0000000000084919 */ /* 0x000e220000008800 */
[----:B------:R-:W-:Y:S02]  /*8970*/  @P4 MOV R7, 0x400 ;  /* 0x0000040000074802 */ /* 0x000fe40000000f00 */
[----:B------:R-:W-:Y:S02]  /*8980*/  PRMT R15, RZ, 0x7610, R15 ;  /* 0x00007610ff0f7816 */ /* 0x000fe4000000000f */
[----:B0-----:R-:W-:Y:S01]  /*8990*/  @P4 LEA R8, R8, R7, 0x18 ;  /* 0x0000000708084211 */ /* 0x001fe200078ec0ff */
[----:B------:R-:W-:Y:S01]  /*89a0*/  IMAD.WIDE.U32 R6, R6, -0x6db6db6d, RZ ;  /* 0x9249249306067825 */ /* 0x000fe200078e00ff */
[----:B------:R-:W-:Y:S02]  /*89b0*/  SEL R6, RZ, 0x1, !P1 ;  /* 0x00000001ff067807 */ /* 0x000fe40004800000 */
[----:B------:R-:W-:Y:S01]  /*89c0*/  ISETP.GE.U32.AND P1, PT, R2, UR4, PT ;  /* 0x0000000402007c0c */ /* 0x000fe2000bf26070 */
[----:B------:R0:W-:Y:S01]  /*89d0*/  @P4 SYNCS.ARRIVE.TRANS64.A1T0 RZ, [R8+URZ+0xf8], RZ ;  /* 0x0000f8ff08ff49a7 */ /* 0x0001e2000810003f */
[----:B------:R-:W-:-:S02]  /*89e0*/  ISETP.GE.U32.AND P4, PT, R12, 0xe, PT ;  /* 0x0000000e0c00780c */ /* 0x000fc40003f86070 */
[----:B------:R-:W-:Y:S02]  /*89f0*/  ISETP.GE.U32.AND.EX P1, PT, R3, UR5, PT, P1 ;  /* 0x0000000503007c0c */ /* 0x000fe4000bf26110 */
[----:B------:R-:W-:Y:S01]  /*8a00*/  LOP3.LUT R5, R5, R6, RZ, 0x3c, !PT ;  /* 0x0000000605057212 */ /* 0x000fe200078e3cff */
[----:B------:R-:W-:Y:S01]  /*8a10*/  IMAD.MOV.U32 R6, RZ, RZ, -0x1 ;  /* 0xffffffffff067424 */ /* 0x000fe200078e00ff */
[--C-:B0-----:R-:W-:Y:S02]  /*8a20*/  SHF.R.U32.HI R8, RZ, 0x2, R7.reuse ;  /* 0x00000002ff087819 */ /* 0x101fe40000011607 */
[----:B------:R-:W-:-:S03]  /*8a30*/  PRMT R7, RZ, 0x7610, R7 ;  /* 0x00007610ff077816 */ /* 0x000fc60000000007 */
[----:B------:R-:W-:Y:S02]  /*8a40*/  IMAD R13, R8, -0xe, R13 ;  /* 0xfffffff2080d7824 */ /* 0x000fe400078e020d */
[----:B------:R-:W-:Y:S02]  /*8a50*/  @P4 LOP3.LUT R5, R5, 0x1, R8, 0x78, !PT ;  /* 0x0000000105054812 */ /* 0x000fe400078e7808 */
[----:B------:R-:W-:Y:S05]  /*8a60*/  @P1 BRA `(.L_x_179) ;  /* 0x00000004004c1947 */ /* 0x000fea0003800000 */
[----:B------:R-:W-:Y:S01]  /*8a70*/  ULDC.64 UR4, c[0x0][0x628] ;  /* 0x00018a0000047ab9 */ /* 0x000fe20000000a00 */
[----:B------:R-:W0:Y:S01]  /*8a80*/  S2R R17, SR_CTAID.X ;  /* 0x0000000000117919 */ /* 0x000e220000002500 */
[----:B------:R-:W-:Y:S01]  /*8a90*/  ISETP.NE.U32.AND P1, PT, RZ, UR4, PT ;  /* 0x00000004ff007c0c */ /* 0x000fe2000bf25070 */
[----:B------:R-:W-:Y:S01]  /*8aa0*/  ULDC UR7, c[0x0][0x630] ;  /* 0x00018c0000077ab9 */ /* 0x000fe20000000800 */
[----:B------:R-:W-:Y:S01]  /*8ab0*/  IMAD.MOV.U32 R6, RZ, RZ, R2 ;  /* 0x000000ffff067224 */ /* 0x000fe200078e0002 */
[----:B------:R-:W1:Y:S01]  /*8ac0*/  S2R R14, SR_CTAID.Y ;  /* 0x00000000000e7919 */ /* 0x000e620000002600 */
[----:B------:R-:W-:Y:S01]  /*8ad0*/  ISETP.NE.AND.EX P1, PT, RZ, UR5, PT, P1 ;  /* 0x00000005ff007c0c */ /* 0x000fe2000bf25310 */
[----:B------:R-:W-:-:S12]  /*8ae0*/  IMAD.MOV.U32 R7, RZ, RZ, R3 ;  /* 0x000000ffff077224 */ /* 0x000fd800078e0003 */
[----:B------:R-:W-:Y:S05]  /*8af0*/  @!P1 BRA `(.L_x_180) ;  /* 0x0000000000289947 */ /* 0x000fea0003800000 */
[----:B------:R-:W-:Y:S02]  /*8b00*/  ULDC UR6, c[0x0][0x634] ;  /* 0x00018d0000067ab9 */ /* 0x000fe40000000800 */
[----:B------:R-:W-:-:S05]  /*8b10*/  IADD3 R11, P1, R2, UR6, RZ ;  /* 0x00000006020b7c10 */ /* 0x000fca000ff3e0ff */
[----:B------:R-:W-:-:S04]  /*8b20*/  IMAD.X R19, RZ, RZ, R3, P1 ;  /* 0x000000ffff137224 */ /* 0x000fc800008e0603 */
[----:B------:R-:W-:-:S04]  /*8b30*/  IMAD.WIDE.U32 R8, R19, UR4, RZ ;  /* 0x0000000413087c25 */ /* 0x000fc8000f8e00ff */
[----:B------:R-:W-:-:S04]  /*8b40*/  IMAD.WIDE.U32 R8, P1, R11, UR5, R8 ;  /* 0x000000050b087c25 */ /* 0x000fc8000f820008 */
[----:B------:R-:W-:-:S04]  /*8b50*/  IMAD.WIDE.U32 R10, R11, UR4, RZ ;  /* 0x000000040b0a7c25 */ /* 0x000fc8000f8e00ff */
[----:B------:R-:W-:Y:S01]  /*8b60*/  IMAD.X R7, RZ, RZ, RZ, P1 ;  /* 0x000000ffff077224 */ /* 0x000fe200008e06ff */
[----:B------:R-:W-:Y:S01]  /*8b70*/  IADD3 RZ, P1, R11, R8, RZ ;  /* 0x000000080bff7210 */ /* 0x000fe20007f3e0ff */
[----:B------:R-:W-:-:S04]  /*8b80*/  IMAD.MOV.U32 R6, RZ, RZ, R9 ;  /* 0x000000ffff067224 */ /* 0x000fc800078e0009 */
[----:B------:R-:W-:-:S08]  /*8b90*/  IMAD.WIDE.U32.X R6, R19, UR5, R6, P1 ;  /* 0x0000000513067c25 */ /* 0x000fd000088e0406 */
.L_x_180:
[--C-:B------:R-:W-:Y:S01]  /*8ba0*/  SHF.R.U64 R10, R6, UR7, R7.reuse ;  /* 0x00000007060a7c19 */ /* 0x100fe20008001207 */
[----:B------:R-:W-:Y:S01]  /*8bb0*/  ULDC.64 UR4, c[0x0][0x620] ;  /* 0x0001880000047ab9 */ /* 0x000fe20000000a00 */
[----:B------:R-:W-:Y:S01]  /*8bc0*/  SHF.R.U32.HI R6, RZ, UR7, R7 ;  /* 0x00000007ff067c19 */ /* 0x000fe20008011607 */
[----:B------:R-:W2:Y:S01]  /*8bd0*/  LDC R22, c[0x0][0x144] ;  /* 0x00005100ff167b82 */ /* 0x000ea20000000800 */
[----:B------:R-:W-:Y:S01]  /*8be0*/  IADD3 R9, P1, RZ, -R10, RZ ;  /* 0x8000000aff097210 */ /* 0x000fe20007f3e0ff */
[----:B------:R-:W-:Y:S01]  /*8bf0*/  ULDC.64 UR8, c[0x0][0x640] ;  /* 0x0001900000087ab9 */ /* 0x000fe20000000a00 */
[----:B0-----:R-:W-:Y:S01]  /*8c00*/  I2FP.F32.U32 R11, R17 ;  /* 0x00000011000b7245 */ /* 0x001fe20000201000 */
[----:B------:R-:W-:Y:S02]  /*8c10*/  ULDC UR6, c[0x0][0x608] ;  /* 0x0001820000067ab9 */ /* 0x000fe40000000800 */
[----:B------:R-:W-:Y:S01]  /*8c20*/  IMAD.X R6, RZ, RZ, ~R6, P1 ;  /* 0x000000ffff067224 */ /* 0x000fe200008e0e06 */
[----:B------:R-:W-:Y:S01]  /*8c30*/  ISETP.NE.U32.AND P1, PT, RZ, UR8, PT ;  /* 0x00000008ff007c0c */ /* 0x000fe2000bf25070 */
[----:B------:R-:W0:Y:S02]  /*8c40*/  LDC R19, c[0x0][0x148] ;  /* 0x00005200ff137b82 */ /* 0x000e240000000800 */
[----:B------:R-:W-:Y:S01]  /*8c50*/  IMAD R8, R6, UR4, RZ ;  /* 0x0000000406087c24 */ /* 0x000fe2000f8e02ff */
[----:B------:R-:W-:Y:S01]  /*8c60*/  ISETP.NE.AND.EX P1, PT, RZ, UR9, PT, P1 ;  /* 0x00000009ff007c0c */ /* 0x000fe2000bf25310 */
[----:B------:R-:W-:Y:S01]  /*8c70*/  IMAD.WIDE.U32 R6, R9, UR4, R2 ;  /* 0x0000000409067c25 */ /* 0x000fe2000f8e0002 */
[----:B------:R-:W-:-:S03]  /*8c80*/  ULDC UR4, c[0x0][0x150] ;  /* 0x0000540000047ab9 */ /* 0x000fc60000000800 */
[----:B------:R-:W-:Y:S02]  /*8c90*/  IMAD R9, R9, UR5, R8 ;  /* 0x0000000509097c24 */ /* 0x000fe4000f8e0208 */
[----:B------:R-:W-:Y:S01]  /*8ca0*/  FMUL R8, R11, UR4 ;  /* 0x000000040b087c20 */ /* 0x000fe20008400000 */
[----:B------:R-:W-:Y:S01]  /*8cb0*/  ULDC UR4, c[0x0][0x618] ;  /* 0x0001860000047ab9 */ /* 0x000fe20000000800 */
[----:B------:R-:W-:Y:S01]  /*8cc0*/  ULDC UR5, c[0x0][0x154] ;  /* 0x0000550000057ab9 */ /* 0x000fe20000000800 */
[----:B------:R-:W-:-:S03]  /*8cd0*/  IMAD.IADD R7, R7, 0x1, R9 ;  /* 0x0000000107077824 */ /* 0x000fc600078e0209 */
[----:B------:R-:W3:Y:S02]  /*8ce0*/  F2I.U32.TRUNC.NTZ R8, R8 ;  /* 0x0000000800087305 */ /* 0x000ee4000020f000 */
[----:B------:R-:W-:Y:S02]  /*8cf0*/  SHF.R.U64 R11, R6, UR4, R7 ;  /* 0x00000004060b7c19 */ /* 0x000fe40008001207 */
[----:B-1----:R-:W-:-:S05]  /*8d00*/  I2FP.F32.U32 R6, R14 ;  /* 0x0000000e00067245 */ /* 0x002fca0000201000 */
[----:B------:R-:W-:Y:S01]  /*8d10*/  FMUL R21, R6, UR5 ;  /* 0x0000000506157c20 */ /* 0x000fe20008400000 */
[----:B------:R-:W-:Y:S01]  /*8d20*/  SHF.R.U32.HI R6, RZ, UR4, R7 ;  /* 0x00000004ff067c19 */ /* 0x000fe20008011607 */
[----:B------:R-:W-:-:S03]  /*8d30*/  ULDC UR4, c[0x0][0x658] ;  /* 0x0001960000047ab9 */ /* 0x000fc60000000800 */
[--C-:B------:R-:W-:Y:S01]  /*8d40*/  SHF.R.U64 R20, R11, UR6, R6.reuse ;  /* 0x000000060b147c19 */ /* 0x100fe20008001206 */
[----:B------:R-:W1:Y:S01]  /*8d50*/  F2I.U32.TRUNC.NTZ R21, R21 ;  /* 0x0000001500157305 */ /* 0x000e62000020f000 */
[----:B------:R-:W-:Y:S01]  /*8d60*/  SHF.R.U32.HI R7, RZ, UR6, R6 ;  /* 0x00000006ff077c19 */ /* 0x000fe20008011606 */
[----:B---3--:R-:W-:-:S03]  /*8d70*/  IMAD.MOV R8, RZ, RZ, -R8 ;  /* 0x000000ffff087224 */ /* 0x008fc600078e0a08 */
[----:B------:R-:W-:Y:S01]  /*8d80*/  SHF.R.U64 R18, R20, UR4, R7 ;  /* 0x0000000414127c19 */ /* 0x000fe20008001207 */
[----:B--2---:R-:W-:Y:S01]  /*8d90*/  IMAD R17, R22, R8, R17 ;  /* 0x0000000816117224 */ /* 0x004fe200078e0211 */
[----:B------:R-:W-:-:S03]  /*8da0*/  SHF.R.U32.HI R23, RZ, UR4, R7 ;  /* 0x00000004ff177c19 */ /* 0x000fc60008011607 */
[----:B------:R-:W-:Y:S02]  /*8db0*/  IMAD.MOV.U32 R6, RZ, RZ, R18 ;  /* 0x000000ffff067224 */ /* 0x000fe400078e0012 */
[----:B------:R-:W-:Y:S01]  /*8dc0*/  IMAD.MOV.U32 R7, RZ, RZ, R23 ;  /* 0x000000ffff077224 */ /* 0x000fe200078e0017 */
[----:B-1----:R-:W-:Y:S06]  /*8dd0*/  @!P1 BRA `(.L_x_181) ;  /* 0x0000000000289947 */ /* 0x002fec0003800000 */
[----:B------:R-:W-:Y:S02]  /*8de0*/  ULDC UR4, c[0x0][0x64c] ;  /* 0x0001930000047ab9 */ /* 0x000fe40000000800 */
[----:B------:R-:W-:-:S05]  /*8df0*/  IADD3 R7, P1, R18, UR4, RZ ;  /* 0x0000000412077c10 */ /* 0x000fca000ff3e0ff */
[----:B------:R-:W-:-:S04]  /*8e00*/  IMAD.X R23, RZ, RZ, R23, P1 ;  /* 0x000000ffff177224 */ /* 0x000fc800008e0617 */
[----:B------:R-:W-:-:S04]  /*8e10*/  IMAD.WIDE.U32 R8, R23, UR8, RZ ;  /* 0x0000000817087c25 */ /* 0x000fc8000f8e00ff */
[----:B------:R-:W-:-:S04]  /*8e20*/  IMAD.WIDE.U32 R8, P1, R7, UR9, R8 ;  /* 0x0000000907087c25 */ /* 0x000fc8000f820008 */
[----:B------:R-:W-:-:S04]  /*8e30*/  IMAD.WIDE.U32 R6, R7, UR8, RZ ;  /* 0x0000000807067c25 */ /* 0x000fc8000f8e00ff */
[----:B------:R-:W-:Y:S01]  /*8e40*/  IMAD.MOV.U32 R6, RZ, RZ, R9 ;  /* 0x000000ffff067224 */ /* 0x000fe200078e0009 */
[----:B------:R-:W-:Y:S01]  /*8e50*/  IADD3 RZ, P4, R7, R8, RZ ;  /* 0x0000000807ff7210 */ /* 0x000fe20007f9e0ff */
[----:B------:R-:W-:-:S04]  /*8e60*/  IMAD.X R7, RZ, RZ, RZ, P1 ;  /* 0x000000ffff077224 */ /* 0x000fc800008e06ff */
[----:B------:R-:W-:-:S08]  /*8e70*/  IMAD.WIDE.U32.X R6, R23, UR9, R6, P4 ;  /* 0x0000000917067c25 */ /* 0x000fd0000a0e0406 */
.L_x_181:
[----:B------:R-:W-:Y:S01]  /*8e80*/  ULDC UR4, c[0x0][0x648] ;  /* 0x0001920000047ab9 */ /* 0x000fe20000000800 */
[----:B------:R-:W-:Y:S01]  /*8e90*/  LOP3.LUT R20, R20, UR17, RZ, 0xc0, !PT ;  /* 0x0000001114147c12 */ /* 0x000fe2000f8ec0ff */
[----:B------:R-:W-:Y:S01]  /*8ea0*/  IMAD.MOV R21, RZ, RZ, -R21 ;  /* 0x000000ffff157224 */ /* 0x000fe200078e0a15 */
[----:B------:R-:W-:Y:S01]  /*8eb0*/  SHF.R.U64 R7, R6, UR4, R7 ;  /* 0x0000000406077c19 */ /* 0x000fe20008001207 */
[----:B------:R-:W-:Y:S01]  /*8ec0*/  ULDC UR4, c[0x0][0x638] ;  /* 0x00018e0000047ab9 */ /* 0x000fe20000000800 */
[----:B------:R-:W-:Y:S01]  /*8ed0*/  LOP3.LUT R11, R11, UR16, RZ, 0xc0, !PT ;  /* 0x000000100b0b7c12 */ /* 0x000fe2000f8ec0ff */
[----:B0-----:R-:W-:Y:S01]  /*8ee0*/  @P2 IMAD R17, R19, R21, R14 ;  /* 0x0000001513112224 */ /* 0x001fe200078e020e */
[----:B------:R-:W-:Y:S01]  /*8ef0*/  ULDC UR5, c[0x0][0x610] ;  /* 0x0001840000057ab9 */ /* 0x000fe20000000800 */
[----:B------:R-:W-:Y:S02]  /*8f00*/  IMAD.MOV R9, RZ, RZ, -R7 ;  /* 0x000000ffff097224 */ /* 0x000fe400078e0a07 */
[----:B------:R-:W-:-:S02]  /*8f10*/  IMAD R20, R7, UR18, R20 ;  /* 0x0000001207147c24 */ /* 0x000fc4000f8e0214 */
[----:B------:R-:W-:Y:S01]  /*8f20*/  IMAD R18, R9, UR4, R18 ;  /* 0x0000000409127c24 */ /* 0x000fe2000f8e0212 */
[----:B------:R-:W-:Y:S01]  /*8f30*/  ULDC UR4, c[0x0][0x600] ;  /* 0x0001800000047ab9 */ /* 0x000fe20000000800 */
[----:B------:R-:W-:Y:S02]  /*8f40*/  IMAD R17, R20, UR5, R17 ;  /* 0x0000000514117c24 */ /* 0x000fe4000f8e0211 */
[----:B------:R-:W-:Y:S02]  /*8f50*/  IMAD R18, R18, UR4, R11 ;  /* 0x0000000412127c24 */ /* 0x000fe4000f8e020b */
[----:B------:R-:W-:Y:S02]  /*8f60*/  IMAD.MOV.U32 R7, RZ, RZ, 0x1 ;  /* 0x00000001ff077424 */ /* 0x000fe400078e00ff */
[----:B------:R-:W-:Y:S01]  /*8f70*/  IMAD.MOV.U32 R6, RZ, RZ, R10 ;  /* 0x000000ffff067224 */ /* 0x000fe200078e000a */
[----:B------:R-:W-:Y:S02]  /*8f80*/  SEL R14, R18, R17, !P2 ;  /* 0x00000011120e7207 */ /* 0x000fe40005000000 */
[----:B------:R-:W-:-:S07]  /*8f90*/  SEL R11, R17, R18, !P2 ;  /* 0x00000012110b7207 */ /* 0x000fce0005000000 */
.L_x_179:
[----:B------:R-:W-:Y:S05]  /*8fa0*/  BSYNC B1 ;  /* 0x0000000000017941 */ /* 0x000fea0003800000 */
.L_x_178:
[----:B------:R-:W-:-:S13]  /*8fb0*/  LOP3.LUT P1, RZ, R7, 0xff, RZ, 0xc0, !PT ;  /* 0x000000ff07ff7812 */ /* 0x000fda000782c0ff */
[----:B------:R-:W-:Y:S05]  /*8fc0*/  @P1 BRA `(.L_x_182) ;  /* 0xfffffff400501947 */ /* 0x000fea000383ffff */
[----:B------:R-:W-:Y:S05]  /*8fd0*/  BSYNC B0 ;  /* 0x0000000000007941 */ /* 0x000fea0003800000 */
.L_x_170:
[----:B------:R-:W-:-:S03]  /*8fe0*/  UMOV UR4, 0xffffffff ;  /* 0xffffffff00047882 */ /* 0x000fc60000000000 */
[----:B------:R-:W-:Y:S05]  /*8ff0*/  BRA.DIV UR4, `(.L_x_183) ;  /* 0x0000000a04847947 */ /* 0x000fea000b800000 */
[----:B------:R-:W-:-:S13]  /*9000*/  ELECT P0, URZ, PT ;  /* 0x00000000003f782f */ /* 0x000fda0003800000 */
.L_x_207:
[----:B------:R-:W-:Y:S04]  /*9010*/  BSSY B0, `(.L_x_184) ;  /* 0x0000085000007945 */ /* 0x000fe80003800000 */
[----:B------:R-:W-:Y:S05]  /*9020*/  @!P0 BRA `(.L_x_185) ;  /* 0x00000008000c8947 */ /* 0x000fea0003800000 */
[----:B------:R-:W-:-:S04]  /*9030*/  LOP3.LUT R4, R4, 0x2, RZ, 0xfc, !PT ;  /* 0x0000000204047812 */ /* 0x000fc800078efcff */
[----:B------:R-:W-:-:S13]  /*9040*/  ISETP.NE.AND P0, PT, R4, 0x3, PT ;  /* 0x000000030400780c */ /* 0x000fda0003f05270 */
[----:B------:R-:W-:Y:S05]  /*9050*/  @!P0 BRA `(.L_x_186) ;  /* 0x0000000000048947 */ /* 0x000fea0003800000 */
[----:B------:R-:W-:Y:S01]  /*9060*/  BPT.TRAP 0x1 ;  /* 0x000000040000795c */ /* 0x000fe20000300000 */
.L_x_186:
[----:B------:R-:W0:Y:S01]  /*9070*/  S2R R3, SR_CgaCtaId ;  /* 0x0000000000037919 */ /* 0x000e220000008800 */
[----:B------:R-:W-:-:S04]  /*9080*/  MOV R0, 0x400 ;  /* 0x0000040000007802 */ /* 0x000fc80000000f00 */
[----:B0-----:R-:W-:Y:S02]  /*9090*/  LEA R0, R3, R0, 0x18 ;  /* 0x0000000003007211 */ /* 0x001fe400078ec0ff */
[----:B------:R-:W-:-:S03]  /*90a0*/  SHF.L.U32 R3, R5, 0x1f, RZ ;  /* 0x0000001f05037819 */ /* 0x000fc600000006ff */
[----:B------:R-:W-:-:S04]  /*90b0*/  VIADD R0, R0, 0x70 ;  /* 0x0000007000007836 */ /* 0x000fc80000000000 */
[C---:B------:R-:W-:Y:S02]  /*90c0*/  IMAD R6, R13.reuse, 0x8, R0 ;  /* 0x000000080d067824 */ /* 0x040fe400078e0200 */
[----:B------:R-:W-:Y:S02]  /*90d0*/  VIADD R13, R13, 0x1 ;  /* 0x000000010d0d7836 */ /* 0x000fe40000000000 */
[----:B------:R-:W0:Y:S03]  /*90e0*/  SYNCS.PHASECHK.TRANS64.TRYWAIT P0, [R6+URZ], R3 ;  /* 0x00000003060075a7 */ /* 0x000e26000800017f */
[----:B------:R-:W-:-:S04]  /*90f0*/  ISETP.NE.AND P1, PT, R13, 0xe, PT ;  /* 0x0000000e0d00780c */ /* 0x000fc80003f25270 */
[----:B------:R-:W-:Y:S02]  /*9100*/  SEL R2, RZ, 0x1, P1 ;  /* 0x00000001ff027807 */ /* 0x000fe40000800000 */
[----:B------:R-:W-:Y:S02]  /*9110*/  SEL R13, R13, RZ, P1 ;  /* 0x000000ff0d0d7207 */ /* 0x000fe40000800000 */
[----:B------:R-:W-:-:S03]  /*9120*/  LOP3.LUT R8, R5, R2, RZ, 0x3c, !PT ;  /* 0x0000000205087212 */ /* 0x000fc600078e3cff */
[----:B------:R-:W-:Y:S01]  /*9130*/  IMAD R7, R13, 0x8, R0 ;  /* 0x000000080d077824 */ /* 0x000fe200078e0200 */
[----:B------:R-:W-:Y:S01]  /*9140*/  SHF.L.U32 R4, R8, 0x1f, RZ ;  /* 0x0000001f08047819 */ /* 0x000fe200000006ff */
[----:B0-----:R-:W-:Y:S06]  /*9150*/  @!P0 BRA `(.L_x_187) ;  /* 0x0000000800508947 */ /* 0x001fec0003800000 */
.L_x_208:
[----:B------:R-:W1:Y:S01]  /*9160*/  SYNCS.PHASECHK.TRANS64.TRYWAIT P0, [R7+URZ], R4 ;  /* 0x00000004070075a7 */ /* 0x000e62000800017f */
[----:B------:R-:W-:-:S05]  /*9170*/  VIADD R2, R13, 0x1 ;  /* 0x000000010d027836 */ /* 0x000fca0000000000 */
[----:B------:R-:W-:-:S04]  /*9180*/  ISETP.NE.AND P1, PT, R2, 0xe, PT ;  /* 0x0000000e0200780c */ /* 0x000fc80003f25270 */
[----:B0-----:R-:W-:Y:S02]  /*9190*/  SEL R3, RZ, 0x1, P1 ;  /* 0x00000001ff037807 */ /* 0x001fe40000800000 */
[----:B------:R-:W-:Y:S02]  /*91a0*/  SEL R9, R2, RZ, P1 ;  /* 0x000000ff02097207 */ /* 0x000fe40000800000 */
[----:B------:R-:W-:-:S03]  /*91b0*/  LOP3.LUT R8, R8, R3, RZ, 0x3c, !PT ;  /* 0x0000000308087212 */ /* 0x000fc600078e3cff */
[----:B------:R-:W-:Y:S01]  /*91c0*/  IMAD R6, R9, 0x8, R0 ;  /* 0x0000000809067824 */ /* 0x000fe200078e0200 */
[----:B------:R-:W-:Y:S01]  /*91d0*/  SHF.L.U32 R5, R8, 0x1f, RZ ;  /* 0x0000001f08057819 */ /* 0x000fe200000006ff */
[----:B-1----:R-:W-:Y:S06]  /*91e0*/  @!P0 BRA `(.L_x_188) ;  /* 0x0000000800408947 */ /* 0x002fec0003800000 */
.L_x_209:
[----:B------:R-:W1:Y:S01]  /*91f0*/  SYNCS.PHASECHK.TRANS64.TRYWAIT P0, [R6+URZ], R5 ;  /* 0x00000005060075a7 */ /* 0x000e62000800017f */
[----:B------:R-:W-:-:S05]  /*9200*/  VIADD R2, R9, 0x1 ;  /* 0x0000000109027836 */ /* 0x000fca0000000000 */
[----:B------:R-:W-:-:S04]  /*9210*/  ISETP.NE.AND P1, PT, R2, 0xe, PT ;  /* 0x0000000e0200780c */ /* 0x000fc80003f25270 */
[----:B------:R-:W-:Y:S02]  /*9220*/  SEL R3, RZ, 0x1, P1 ;  /* 0x00000001ff037807 */ /* 0x000fe40000800000 */
[----:B0-----:R-:W-:Y:S02]  /*9230*/  SEL R7, R2, RZ, P1 ;  /* 0x000000ff02077207 */ /* 0x001fe40000800000 */
[----:B------:R-:W-:-:S03]  /*9240*/  LOP3.LUT R8, R8, R3, RZ, 0x3c, !PT ;  /* 0x0000000308087212 */ /* 0x000fc600078e3cff */
[----:B------:R-:W-:Y:S01]  /*9250*/  IMAD R9, R7, 0x8, R0 ;  /* 0x0000000807097824 */ /* 0x000fe200078e0200 */
[----:B------:R-:W-:Y:S01]  /*9260*/  SHF.L.U32 R4, R8, 0x1f, RZ ;  /* 0x0000001f08047819 */ /* 0x000fe200000006ff */
[----:B-1----:R-:W-:Y:S06]  /*9270*/  @!P0 BRA `(.L_x_189) ;  /* 0x0000000800308947 */ /* 0x002fec0003800000 */
.L_x_210:
[----:B------:R-:W1:Y:S01]  /*9280*/  SYNCS.PHASECHK.TRANS64.TRYWAIT P0, [R9+URZ], R4 ;  /* 0x00000004090075a7 */ /* 0x000e62000800017f */
[----:B------:R-:W-:-:S05]  /*9290*/  VIADD R2, R7, 0x1 ;  /* 0x0000000107027836 */ /* 0x000fca0000000000 */
[----:B------:R-:W-:-:S04]  /*92a0*/  ISETP.NE.AND P1, PT, R2, 0xe, PT ;  /* 0x0000000e0200780c */ /* 0x000fc80003f25270 */
[----:B------:R-:W-:Y:S02]  /*92b0*/  SEL R3, RZ, 0x1, P1 ;  /* 0x00000001ff037807 */ /* 0x000fe40000800000 */
[----:B------:R-:W-:Y:S02]  /*92c0*/  SEL R7, R2, RZ, P1 ;  /* 0x000000ff02077207 */ /* 0x000fe40000800000 */
[----:B------:R-:W-:-:S03]  /*92d0*/  LOP3.LUT R8, R8, R3, RZ, 0x3c, !PT ;  /* 0x0000000308087212 */ /* 0x000fc600078e3cff */
[----:B0-----:R-:W-:Y:S01]  /*92e0*/  IMAD R6, R7, 0x8, R0 ;  /* 0x0000000807067824 */ /* 0x001fe200078e0200 */
[----:B------:R-:W-:Y:S01]  /*92f0*/  SHF.L.U32 R5, R8, 0x1f, RZ ;  /* 0x0000001f08057819 */ /* 0x000fe200000006ff */
[----:B-1----:R-:W-:Y:S06]  /*9300*/  @!P0 BRA `(.L_x_190) ;  /* 0x0000000800208947 */ /* 0x002fec0003800000 */
.L_x_211:
        /* <DEDUP_REMOVED lines=9> */
.L_x_212:
        /* <DEDUP_REMOVED lines=9> */
.L_x_213:
        /* <DEDUP_REMOVED lines=9> */
.L_x_214:
        /* <DEDUP_REMOVED lines=9> */
.L_x_215:
        /* <DEDUP_REMOVED lines=9> */
.L_x_216:
        /* <DEDUP_REMOVED lines=9> */
.L_x_217:
        /* <DEDUP_REMOVED lines=9> */
.L_x_218:
        /* <DEDUP_REMOVED lines=9> */
.L_x_219:
[----:B------:R-:W1:Y:S01]  /*9790*/  SYNCS.PHASECHK.TRANS64.TRYWAIT P0, [R6+URZ], R5 ;  /* 0x00000005060075a7 */ /* 0x000e62000800017f */
[----:B------:R-:W-:-:S05]  /*97a0*/  VIADD R2, R7, 0x1 ;  /* 0x0000000107027836 */ /* 0x000fca0000000000 */
[----:B------:R-:W-:-:S04]  /*97b0*/  ISETP.NE.AND P1, PT, R2, 0xe, PT ;  /* 0x0000000e0200780c */ /* 0x000fc80003f25270 */
[----:B0-----:R-:W-:Y:S02]  /*97c0*/  SEL R4, RZ, 0x1, P1 ;  /* 0x00000001ff047807 */ /* 0x001fe40000800000 */
[----:B------:R-:W-:Y:S02]  /*97d0*/  SEL R3, R2, RZ, P1 ;  /* 0x000000ff02037207 */ /* 0x000fe40000800000 */
[----:B------:R-:W-:Y:S01]  /*97e0*/  LOP3.LUT R4, R11, R4, RZ, 0x3c, !PT ;  /* 0x000000040b047212 */ /* 0x000fe200078e3cff */
[----:B-1----:R-:W-:Y:S06]  /*97f0*/  @!P0 BRA `(.L_x_199) ;  /* 0x0000000400988947 */ /* 0x002fec0003800000 */
.L_x_220:
[----:B------:R-:W-:Y:S01]  /*9800*/  IMAD R3, R3, 0x8, R0 ;  /* 0x0000000803037824 */ /* 0x000fe200078e0200 */
[----:B------:R-:W-:-:S07]  /*9810*/  SHF.L.U32 R0, R4, 0x1f, RZ ;  /* 0x0000001f04007819 */ /* 0x000fce00000006ff */
.L_x_200:
[----:B-1----:R1:W2:Y:S02]  /*9820*/  SYNCS.PHASECHK.TRANS64.TRYWAIT P0, [R3+URZ], R0 ;  /* 0x00000000030075a7 */ /* 0x0022a4000800017f */
[----:B--2---:R-:W-:Y:S05]  /*9830*/  @!P0 NANOSLEEP.SYNCS 0x989680 ;  /* 0x009896800000895d */ /* 0x004fea0003900000 */
[----:B------:R-:W2:Y:S02]  /*9840*/  @!P0 SYNCS.PHASECHK.TRANS64 P0, [R3+URZ], R0 ;  /* 0x00000000030085a7 */ /* 0x000ea4000800007f */
[----:B--2---:R-:W-:Y:S05]  /*9850*/  @!P0 BRA `(.L_x_200) ;  /* 0xfffffffc00f08947 */ /* 0x004fea000383ffff */
.L_x_185:
[----:B------:R-:W-:Y:S05]  /*9860*/  BSYNC B0 ;  /* 0x0000000000007941 */ /* 0x000fea0003800000 */
.L_x_184:
[----:B------:R-:W-:Y:S05]  /*9870*/  EXIT ;  /* 0x000000000000794d */ /* 0x000fea0003800000 */
.L_x_18:
[----:B-1----:R-:W-:-:S04]  /*9880*/  IMAD.U32 R11, RZ, RZ, UR6 ;  /* 0x00000006ff0b7e24 */ /* 0x002fc8000f8e00ff */
[----:B------:R1:W4:Y:S03]  /*9890*/  SYNCS.PHASECHK.TRANS64.TRYWAIT P0, [R11+URZ], R10 ;  /* 0x0000000a0b0075a7 */ /* 0x000326000800017f */
[----:B----4-:R-:W-:Y:S05]  /*98a0*/  @!P0 NANOSLEEP.SYNCS 0x989680 ;  /* 0x009896800000895d */ /* 0x010fea0003900000 */
[----:B------:R-:W4:Y:S02]  /*98b0*/  @!P0 SYNCS.PHASECHK.TRANS64 P0, [R11+URZ], R10 ;  /* 0x0000000a0b0085a7 */ /* 0x000f24000800007f */
[----:B----4-:R-:W-:Y:S05]  /*98c0*/  @!P0 BRA `(.L_x_18) ;  /* 0xfffffffc00ec8947 */ /* 0x010fea000383ffff */
[----:B------:R-:W-:Y:S05]  /*98d0*/  BRA `(.L_x_17) ;  /* 0xffffff7c00787947 */ /* 0x000fea000383ffff */
.L_x_24:
[----:B-1----:R-:W-:-:S04]  /*98e0*/  IMAD.U32 R140, RZ, RZ, UR12 ;  /* 0x0000000cff8c7e24 */ /* 0x002fc8000f8e00ff */
[----:B------:R1:W4:Y:S03]  /*98f0*/  SYNCS.PHASECHK.TRANS64.TRYWAIT P0, [R140+URZ], R11 ;  /* 0x0000000b8c0075a7 */ /* 0x000326000800017f */
[----:B----4-:R-:W-:Y:S05]  /*9900*/  @!P0 NANOSLEEP.SYNCS 0x989680 ;  /* 0x009896800000895d */ /* 0x010fea0003900000 */
[----:B------:R-:W4:Y:S02]  /*9910*/  @!P0 SYNCS.PHASECHK.TRANS64 P0, [R140+URZ], R11 ;  /* 0x0000000b8c0085a7 */ /* 0x000f24000800007f */
[----:B----4-:R-:W-:Y:S05]  /*9920*/  @!P0 BRA `(.L_x_24) ;  /* 0xfffffffc00ec8947 */ /* 0x010fea000383ffff */
[----:B------:R-:W-:Y:S05]  /*9930*/  BRA `(.L_x_23) ;  /* 0xffffff8400bc7947 */ /* 0x000fea000383ffff */
.L_x_171:
[----:B------:R-:W-:Y:S01]  /*9940*/  BSSY B1, `(.L_x_201) ;  /* 0x0000006000017945 */ /* 0x000fe20003800000 */
[----:B------:R-:W-:-:S07]  /*9950*/  IMAD.MOV.U32 R7, RZ, RZ, -0x1 ;  /* 0xffffffffff077424 */ /* 0x000fce00078e00ff */
[----:B------:R-:W-:Y:S05]  /*9960*/  WARPSYNC.COLLECTIVE R7, `(.L_x_202) ;  /* 0x00000000070c7348 */ /* 0x000fea0003c00000 */
[----:B------:R-:W-:Y:S02]  /*9970*/  ELECT P1, UR62, PT ;  /* 0x00000000003e782f */ /* 0x000fe40003820000 */
[----:B------:R-:W-:Y:S01]  /*9980*/  MOV R7, UR62 ;  /* 0x0000003e00077c02 */ /* 0x000fe20008000f00 */
[----:B------:R-:W-:Y:S10]  /*9990*/  ENDCOLLECTIVE ;  /* 0x000000000000791b */ /* 0x000ff40003800000 */
.L_x_202:
[----:B------:R-:W-:Y:S05]  /*99a0*/  BSYNC B1 ;  /* 0x0000000000017941 */ /* 0x000fea0003800000 */
.L_x_201:
[----:B------:R-:W-:Y:S05]  /*99b0*/  BRA `(.L_x_203) ;  /* 0xffffffe800e07947 */ /* 0x000fea000383ffff */
.L_x_174:
[----:B-1----:R1:W2:Y:S02]  /*99c0*/  SYNCS.PHASECHK.TRANS64.TRYWAIT P1, [R19+URZ+0x70], R10 ;  /* 0x0000700a130075a7 */ /* 0x0022a4000802017f */
[----:B--2---:R-:W-:Y:S05]  /*99d0*/  @!P1 NANOSLEEP.SYNCS 0x989680 ;  /* 0x009896800000995d */ /* 0x004fea0003900000 */
[----:B------:R-:W2:Y:S02]  /*99e0*/  @!P1 SYNCS.PHASECHK.TRANS64 P1, [R19+URZ+0x70], R10 ;  /* 0x0000700a130095a7 */ /* 0x000ea4000802007f */
[----:B--2---:R-:W-:Y:S05]  /*99f0*/  @!P1 BRA `(.L_x_174) ;  /* 0xfffffffc00f09947 */ /* 0x004fea000383ffff */
[----:B------:R-:W-:Y:S05]  /*9a00*/  BRA `(.L_x_204) ;  /* 0xffffffec00147947 */ /* 0x000fea000383ffff */
.L_x_183:
[----:B------:R-:W-:Y:S01]  /*9a10*/  BSSY B0, `(.L_x_205) ;  /* 0x0000006000007945 */ /* 0x000fe20003800000 */
[----:B------:R-:W-:-:S07]  /*9a20*/  IMAD.MOV.U32 R7, RZ, RZ, -0x1 ;  /* 0xffffffffff077424 */ /* 0x000fce00078e00ff */
[----:B------:R-:W-:Y:S05]  /*9a30*/  WARPSYNC.COLLECTIVE R7, `(.L_x_206) ;  /* 0x00000000070c7348 */ /* 0x000fea0003c00000 */
[----:B------:R-:W-:Y:S02]  /*9a40*/  ELECT P1, UR62, PT ;  /* 0x00000000003e782f */ /* 0x000fe40003820000 */
[----:B------:R-:W-:Y:S01]  /*9a50*/  MOV R7, UR62 ;  /* 0x0000003e00077c02 */ /* 0x000fe20008000f00 */
[----:B------:R-:W-:Y:S10]  /*9a60*/  ENDCOLLECTIVE ;  /* 0x000000000000791b */ /* 0x000ff40003800000 */
.L_x_206:
[----:B------:R-:W-:Y:S05]  /*9a70*/  BSYNC B0 ;  /* 0x0000000000007941 */ /* 0x000fea0003800000 */
.L_x_205:
[----:B------:R-:W-:Y:S01]  /*9a80*/  PLOP3.LUT P0, PT, P1, PT, PT, 0x80, 0x0 ;  /* 0x000000000000781c */ /* 0x000fe20000f0f070 */
[----:B------:R-:W-:-:S12]  /*9a90*/  BRA `(.L_x_207) ;  /* 0xfffffff4005c7947 */ /* 0x000fd8000383ffff */
.L_x_187:
[----:B0-----:R0:W1:Y:S02]  /*9aa0*/  SYNCS.PHASECHK.TRANS64.TRYWAIT P0, [R6+URZ], R3 ;  /* 0x00000003060075a7 */ /* 0x001064000800017f */
[----:B-1----:R-:W-:Y:S05]  /*9ab0*/  @!P0 NANOSLEEP.SYNCS 0x989680 ;  /* 0x009896800000895d */ /* 0x002fea0003900000 */
[----:B------:R-:W1:Y:S02]  /*9ac0*/  @!P0 SYNCS.PHASECHK.TRANS64 P0, [R6+URZ], R3 ;  /* 0x00000003060085a7 */ /* 0x000e64000800007f */
[----:B-1----:R-:W-:Y:S05]  /*9ad0*/  @!P0 BRA `(.L_x_187) ;  /* 0xfffffffc00f08947 */ /* 0x002fea000383ffff */
[----:B------:R-:W-:Y:S05]  /*9ae0*/  BRA `(.L_x_208) ;  /* 0xfffffff4009c7947 */ /* 0x000fea000383ffff */
.L_x_188:
[----:B0-----:R0:W1:Y:S02]  /*9af0*/  SYNCS.PHASECHK.TRANS64.TRYWAIT P0, [R7+URZ], R4 ;  /* 0x00000004070075a7 */ /* 0x001064000800017f */
[----:B-1----:R-:W-:Y:S05]  /*9b00*/  @!P0 NANOSLEEP.SYNCS 0x989680 ;  /* 0x009896800000895d */ /* 0x002fea0003900000 */
[----:B------:R-:W1:Y:S02]  /*9b10*/  @!P0 SYNCS.PHASECHK.TRANS64 P0, [R7+URZ], R4 ;  /* 0x00000004070085a7 */ /* 0x000e64000800007f */
[----:B-1----:R-:W-:Y:S05]  /*9b20*/  @!P0 BRA `(.L_x_188) ;  /* 0xfffffffc00f08947 */ /* 0x002fea000383ffff */
[----:B------:R-:W-:Y:S05]  /*9b30*/  BRA `(.L_x_209) ;  /* 0xfffffff400ac7947 */ /* 0x000fea000383ffff */
.L_x_189:
[----:B0-----:R0:W1:Y:S02]  /*9b40*/  SYNCS.PHASECHK.TRANS64.TRYWAIT P0, [R6+URZ], R5 ;  /* 0x00000005060075a7 */ /* 0x001064000800017f */
[----:B-1----:R-:W-:Y:S05]  /*9b50*/  @!P0 NANOSLEEP.SYNCS 0x989680 ;  /* 0x009896800000895d */ /* 0x002fea0003900000 */
[----:B------:R-:W1:Y:S02]  /*9b60*/  @!P0 SYNCS.PHASECHK.TRANS64 P0, [R6+URZ], R5 ;  /* 0x00000005060085a7 */ /* 0x000e64000800007f */
[----:B-1----:R-:W-:Y:S05]  /*9b70*/  @!P0 BRA `(.L_x_189) ;  /* 0xfffffffc00f08947 */ /* 0x002fea000383ffff */
[----:B------:R-:W-:Y:S05]  /*9b80*/  BRA `(.L_x_210) ;  /* 0xfffffff400bc7947 */ /* 0x000fea000383ffff */
.L_x_190:
[----:B0-----:R0:W1:Y:S02]  /*9b90*/  SYNCS.PHASECHK.TRANS64.TRYWAIT P0, [R9+URZ], R4 ;  /* 0x00000004090075a7 */ /* 0x001064000800017f */
[----:B-1----:R-:W-:Y:S05]  /*9ba0*/  @!P0 NANOSLEEP.SYNCS 0x989680 ;  /* 0x009896800000895d */ /* 0x002fea0003900000 */
[----:B------:R-:W1:Y:S02]  /*9bb0*/  @!P0 SYNCS.PHASECHK.TRANS64 P0, [R9+URZ], R4 ;  /* 0x00000004090085a7 */ /* 0x000e64000800007f */
[----:B-1----:R-:W-:Y:S05]  /*9bc0*/  @!P0 BRA `(.L_x_190) ;  /* 0xfffffffc00f08947 */ /* 0x002fea000383ffff */
[----:B------:R-:W-:Y:S05]  /*9bd0*/  BRA `(.L_x_211) ;  /* 0xfffffff400cc7947 */ /* 0x000fea000383ffff */
.L_x_191:
[----:B0-----:R0:W1:Y:S02]  /*9be0*/  SYNCS.PHASECHK.TRANS64.TRYWAIT P0, [R6+URZ], R5 ;  /* 0x00000005060075a7 */ /* 0x001064000800017f */
[----:B-1----:R-:W-:Y:S05]  /*9bf0*/  @!P0 NANOSLEEP.SYNCS 0x989680 ;  /* 0x009896800000895d */ /* 0x002fea0003900000 */
[----:B------:R-:W1:Y:S02]  /*9c00*/  @!P0 SYNCS.PHASECHK.TRANS64 P0, [R6+URZ], R5 ;  /* 0x00000005060085a7 */ /* 0x000e64000800007f */
[----:B-1----:R-:W-:Y:S05]  /*9c10*/  @!P0 BRA `(.L_x_191) ;  /* 0xfffffffc00f08947 */ /* 0x002fea000383ffff */
[----:B------:R-:W-:Y:S05]  /*9c20*/  BRA `(.L_x_212) ;  /* 0xfffffff400dc7947 */ /* 0x000fea000383ffff */
.L_x_192:
[----:B0-----:R0:W1:Y:S02]  /*9c30*/  SYNCS.PHASECHK.TRANS64.TRYWAIT P0, [R9+URZ], R4 ;  /* 0x00000004090075a7 */ /* 0x001064000800017f */
[----:B-1----:R-:W-:Y:S05]  /*9c40*/  @!P0 NANOSLEEP.SYNCS 0x989680 ;  /* 0x009896800000895d */ /* 0x002fea0003900000 */
[----:B------:R-:W1:Y:S02]  /*9c50*/  @!P0 SYNCS.PHASECHK.TRANS64 P0, [R9+URZ], R4 ;  /* 0x00000004090085a7 */ /* 0x000e64000800007f */
[----:B-1----:R-:W-:Y:S05]  /*9c60*/  @!P0 BRA `(.L_x_192) ;  /* 0xfffffffc00f08947 */ /* 0x002fea000383ffff */
[----:B------:R-:W-:Y:S05]  /*9c70*/  BRA `(.L_x_213) ;  /* 0xfffffff400ec7947 */ /* 0x000fea000383ffff */
.L_x_193:
[----:B0-----:R0:W1:Y:S02]  /*9c80*/  SYNCS.PHASECHK.TRANS64.TRYWAIT P0, [R6+URZ], R5 ;  /* 0x00000005060075a7 */ /* 0x001064000800017f */
[----:B-1----:R-:W-:Y:S05]  /*9c90*/  @!P0 NANOSLEEP.SYNCS 0x989680 ;  /* 0x009896800000895d */ /* 0x002fea0003900000 */
[----:B------:R-:W1:Y:S02]  /*9ca0*/  @!P0 SYNCS.PHASECHK.TRANS64 P0, [R6+URZ], R5 ;  /* 0x00000005060085a7 */ /* 0x000e64000800007f */
[----:B-1----:R-:W-:Y:S05]  /*9cb0*/  @!P0 BRA `(.L_x_193) ;  /* 0xfffffffc00f08947 */ /* 0x002fea000383ffff */
[----:B------:R-:W-:Y:S05]  /*9cc0*/  BRA `(.L_x_214) ;  /* 0xfffffff400fc7947 */ /* 0x000fea000383ffff */
.L_x_194:
[----:B0-----:R0:W1:Y:S02]  /*9cd0*/  SYNCS.PHASECHK.TRANS64.TRYWAIT P0, [R9+URZ], R4 ;  /* 0x00000004090075a7 */ /* 0x001064000800017f */
[----:B-1----:R-:W-:Y:S05]  /*9ce0*/  @!P0 NANOSLEEP.SYNCS 0x989680 ;  /* 0x009896800000895d */ /* 0x002fea0003900000 */
[----:B------:R-:W1:Y:S02]  /*9cf0*/  @!P0 SYNCS.PHASECHK.TRANS64 P0, [R9+URZ], R4 ;  /* 0x00000004090085a7 */ /* 0x000e64000800007f */
[----:B-1----:R-:W-:Y:S05]  /*9d00*/  @!P0 BRA `(.L_x_194) ;  /* 0xfffffffc00f08947 */ /* 0x002fea000383ffff */
[----:B------:R-:W-:Y:S05]  /*9d10*/  BRA `(.L_x_215) ;  /* 0xfffffff8000c7947 */ /* 0x000fea000383ffff */
.L_x_195:
[----:B0-----:R0:W1:Y:S02]  /*9d20*/  SYNCS.PHASECHK.TRANS64.TRYWAIT P0, [R6+URZ], R5 ;  /* 0x00000005060075a7 */ /* 0x001064000800017f */
[----:B-1----:R-:W-:Y:S05]  /*9d30*/  @!P0 NANOSLEEP.SYNCS 0x989680 ;  /* 0x009896800000895d */ /* 0x002fea0003900000 */
[----:B------:R-:W1:Y:S02]  /*9d40*/  @!P0 SYNCS.PHASECHK.TRANS64 P0, [R6+URZ], R5 ;  /* 0x00000005060085a7 */ /* 0x000e64000800007f */
[----:B-1----:R-:W-:Y:S05]  /*9d50*/  @!P0 BRA `(.L_x_195) ;  /* 0xfffffffc00f08947 */ /* 0x002fea000383ffff */
[----:B------:R-:W-:Y:S05]  /*9d60*/  BRA `(.L_x_216) ;  /* 0xfffffff8001c7947 */ /* 0x000fea000383ffff */
.L_x_196:
[----:B0-----:R0:W1:Y:S02]  /*9d70*/  SYNCS.PHASECHK.TRANS64.TRYWAIT P0, [R9+URZ], R4 ;  /* 0x00000004090075a7 */ /* 0x001064000800017f */
[----:B-1----:R-:W-:Y:S05]  /*9d80*/  @!P0 NANOSLEEP.SYNCS 0x989680 ;  /* 0x009896800000895d */ /* 0x002fea0003900000 */
[----:B------:R-:W1:Y:S02]  /*9d90*/  @!P0 SYNCS.PHASECHK.TRANS64 P0, [R9+URZ], R4 ;  /* 0x00000004090085a7 */ /* 0x000e64000800007f */
[----:B-1----:R-:W-:Y:S05]  /*9da0*/  @!P0 BRA `(.L_x_196) ;  /* 0xfffffffc00f08947 */ /* 0x002fea000383ffff */
[----:B------:R-:W-:Y:S05]  /*9db0*/  BRA `(.L_x_217) ;  /* 0xfffffff8002c7947 */ /* 0x000fea000383ffff */
.L_x_197:
[----:B0-----:R0:W1:Y:S02]  /*9dc0*/  SYNCS.PHASECHK.TRANS64.TRYWAIT P0, [R6+URZ], R5 ;  /* 0x00000005060075a7 */ /* 0x001064000800017f */
[----:B-1----:R-:W-:Y:S05]  /*9dd0*/  @!P0 NANOSLEEP.SYNCS 0x989680 ;  /* 0x009896800000895d */ /* 0x002fea0003900000 */
[----:B------:R-:W1:Y:S02]  /*9de0*/  @!P0 SYNCS.PHASECHK.TRANS64 P0, [R6+URZ], R5 ;  /* 0x00000005060085a7 */ /* 0x000e64000800007f */
[----:B-1----:R-:W-:Y:S05]  /*9df0*/  @!P0 BRA `(.L_x_197) ;  /* 0xfffffffc00f08947 */ /* 0x002fea000383ffff */
[----:B------:R-:W-:Y:S05]  /*9e00*/  BRA `(.L_x_218) ;  /* 0xfffffff8003c7947 */ /* 0x000fea000383ffff */
.L_x_198:
[----:B0-----:R0:W1:Y:S02]  /*9e10*/  SYNCS.PHASECHK.TRANS64.TRYWAIT P0, [R9+URZ], R4 ;  /* 0x00000004090075a7 */ /* 0x001064000800017f */
[----:B-1----:R-:W-:Y:S05]  /*9e20*/  @!P0 NANOSLEEP.SYNCS 0x989680 ;  /* 0x009896800000895d */ /* 0x002fea0003900000 */
[----:B------:R-:W1:Y:S02]  /*9e30*/  @!P0 SYNCS.PHASECHK.TRANS64 P0, [R9+URZ], R4 ;  /* 0x00000004090085a7 */ /* 0x000e64000800007f */
[----:B-1----:R-:W-:Y:S05]  /*9e40*/  @!P0 BRA `(.L_x_198) ;  /* 0xfffffffc00f08947 */ /* 0x002fea000383ffff */
[----:B------:R-:W-:Y:S05]  /*9e50*/  BRA `(.L_x_219) ;  /* 0xfffffff8004c7947 */ /* 0x000fea000383ffff */
.L_x_199:
[----:B0-----:R0:W1:Y:S02]  /*9e60*/  SYNCS.PHASECHK.TRANS64.TRYWAIT P0, [R6+URZ], R5 ;  /* 0x00000005060075a7 */ /* 0x001064000800017f */
[----:B-1----:R-:W-:Y:S05]  /*9e70*/  @!P0 NANOSLEEP.SYNCS 0x989680 ;  /* 0x009896800000895d */ /* 0x002fea0003900000 */
[----:B------:R-:W1:Y:S02]  /*9e80*/  @!P0 SYNCS.PHASECHK.TRANS64 P0, [R6+URZ], R5 ;  /* 0x00000005060085a7 */ /* 0x000e64000800007f */
[----:B-1----:R-:W-:Y:S05]  /*9e90*/  @!P0 BRA `(.L_x_199) ;  /* 0xfffffffc00f08947 */ /* 0x002fea000383ffff */
[----:B------:R-:W-:Y:S05]  /*9ea0*/  BRA `(.L_x_220) ;  /* 0xfffffff800547947 */ /* 0x000fea000383ffff */
.L_x_221:
[----:B------:R-:W-:-:S00]  /*9eb0*/  BRA `(.L_x_221) ;  /* 0xfffffffc00fc7947 */ /* 0x000fc0000383ffff */
[----:B------:R-:W-:-:S00]  /*9ec0*/  NOP ;  /* 0x0000000000007918 */ /* 0x000fc00000000000 */
        /* <DEDUP_REMOVED lines=11> */
.L_x_222:


//--------------------- .nv.shared._ZN7cutlass13device_kernelINS_4gemm6kernel13GemmUniversalIN4cute5tupleIJiiiiEEENS1_10collective13CollectiveMmaINS1_37MainloopSm90TmaGmmaWarpSpecializedFP8ILi14ENS5_IJNS4_1CILi1EEESB_SB_EEENS1_35KernelTmaWarpSpecializedCooperativeEEENS5_IJNSA_ILi128EEESF_NSA_ILi64EEEEEENS_12float_e4m3_tENS5_IJlSB_lEEESI_SJ_NS4_8TiledMMAINS4_8MMA_AtomIJNS4_4SM904GMMA31MMA_64x128x32_F32E4M3E4M3_SS_TNILNSN_7ScaleInE1ELSP_1EEEEEENS4_6LayoutINS5_IJNSA_ILi2EEESB_SB_EEENS5_IJSB_NSA_ILi0EEESV_EEEEENS5_IJNS4_10UnderscoreESY_SY_EEEEENS4_13SM90_TMA_LOADENS4_14ComposedLayoutINS4_7SwizzleILi2ELi4ELi3EEENS4_18smem_ptr_flag_bitsILi8EEENSS_INS5_IJNSA_ILi8EEESG_EEENS5_IJSG_SB_EEEEEEEvNS4_8identityES11_S1B_vS1C_EENS_8epilogue10collective6detail29Sm90TmaWarpSpecializedAdapterINS1F_15DefaultEpilogueISI_SJ_SJ_NS1E_6thread17LinearCombinationISI_Li1EffLNS1J_9ScaleType4KindE0ELNS_15FloatRoundStyleE2ESI_EENS1_15EpilogueDefaultEEEEEvvEEEEvNT_6ParamsE --------------------------
	.section	.nv.shared._ZN7cutlass13device_kernelINS_4gemm6kernel13GemmUniversalIN4cute5tupleIJiiiiEEENS1_10collective13CollectiveMmaINS1_37MainloopSm90TmaGmmaWarpSpecializedFP8ILi14ENS5_IJNS4_1CILi1EEESB_SB_EEENS1_35KernelTmaWarpSpecializedCooperativeEEENS5_IJNSA_ILi128EEESF_NSA_ILi64EEEEEENS_12float_e4m3_tENS5_IJlSB_lEEESI_SJ_NS4_8TiledMMAINS4_8MMA_AtomIJNS4_4SM904GMMA31MMA_64x128x32_F32E4M3E4M3_SS_TNILNSN_7ScaleInE1ELSP_1EEEEEENS4_6LayoutINS5_IJNSA_ILi2EEESB_SB_EEENS5_IJSB_NSA_ILi0EEESV_EEEEENS5_IJNS4_10UnderscoreESY_SY_EEEEENS4_13SM90_TMA_LOADENS4_14ComposedLayoutINS4_7SwizzleILi2ELi4ELi3EEENS4_18smem_ptr_flag_bitsILi8EEENSS_INS5_IJNSA_ILi8EEESG_EEENS5_IJSG_SB_EEEEEEEvNS4_8identityES11_S1B_vS1C_EENS_8epilogue10collective6detail29Sm90TmaWarpSpecializedAdapterINS1F_15DefaultEpilogueISI_SJ_SJ_NS1E_6thread17LinearCombinationISI_Li1EffLNS1J_9ScaleType4KindE0ELNS_15FloatRoundStyleE2ESI_EENS1_15EpilogueDefaultEEEEEvvEEEEvNT_6ParamsE,"aw",@nobits
	.sectionflags	@""
	.align	16
	.zero		1024


//--------------------- .nv.shared.reserved.0     --------------------------
	.section	.nv.shared.reserved.0,"aw",@nobits
	.weak		__nv_reservedSMEM_offset_0_alias
	.size		__nv_reservedSMEM_offset_0_alias, 0, 0
	.other		__nv_reservedSMEM_offset_0_alias,@"STO_CUDA_RESERVED_SHARED STV_DEFAULT"
__nv_reservedSMEM_offset_0_alias:
	.zero		0


//--------------------- .nv.global                --------------------------
	.section	.nv.global,"aw",@nobits
.nv.global:
	.type		_ZN40_INTERNAL_d9fb9261_4_k_cu_a80721a8_250044cute1_E,@object
	.size		_ZN40_INTERNAL_d9fb9261_4_k_cu_a80721a8_250044cute1_E,(_ZN40_INTERNAL_d9fb9261_4_k_cu_a80721a8_250044cuda3std3__45__cpo6cbeginE - _ZN40_INTERNAL_d9fb9261_4_k_cu_a80721a8_250044cute1_E)
_ZN40_INTERNAL_d9fb9261_4_k_cu_a80721a8_250044cute1_E:
	.zero		1
	.type		_ZN40_INTERNAL_d9fb9261_4_k_cu_a80721a8_250044cuda3std3__45__cpo6cbeginE,@object
	.size		_ZN40_INTERNAL_d9fb9261_4_k_cu_a80721a8_250044cuda3std3__45__cpo6cbeginE,(_ZN40_INTERNAL_d9fb9261_4_k_cu_a80721a8_250044cuda3std3__48in_placeE - _ZN40_INTERNAL_d9fb9261_4_k_cu_a80721a8_250044cuda3std3__45__cpo6cbeginE)
_ZN40_INTERNAL_d9fb9261_4_k_cu_a80721a8_250044cuda3std3__45__cpo6cbeginE:
	.zero		1
	.type		_ZN40_INTERNAL_d9fb9261_4_k_cu_a80721a8_250044cuda3std3__48in_placeE,@object
	.size		_ZN40_INTERNAL_d9fb9261_4_k_cu_a80721a8_250044cuda3std3__48in_placeE,(_ZN40_INTERNAL_d9fb9261_4_k_cu_a80721a8_250044cuda3std6ranges3__45__cpo9iter_moveE - _ZN40_INTERNAL_d9fb9261_4_k_cu_a80721a8_250044cuda3std3__48in_placeE)
_ZN40_INTERNAL_d9fb9261_4_k_cu_a80721a8_250044cuda3std3__48in_placeE:
	.zero		1
	.type		_ZN40_INTERNAL_d9fb9261_4_k_cu_a80721a8_250044cuda3std6ranges3__45__cpo9iter_moveE,@object
	.size		_ZN40_INTERNAL_d9fb9261_4_k_cu_a80721a8_250044cuda3std6ranges3__45__cpo9iter_moveE,(_ZN40_INTERNAL_d9fb9261_4_k_cu_a80721a8_250044cuda3std3__45__cpo5beginE - _ZN40_INTERNAL_d9fb9261_4_k_cu_a80721a8_250044cuda3std6ranges3__45__cpo9iter_moveE)
_ZN40_INTERNAL_d9fb9261_4_k_cu_a80721a8_250044cuda3std6ranges3__45__cpo9iter_moveE:
	.zero		1
	.type		_ZN40_INTERNAL_d9fb9261_4_k_cu_a80721a8_250044cuda3std3__45__cpo5beginE,@object
	.size		_ZN40_INTERNAL_d9fb9261_4_k_cu_a80721a8_250044cuda3std3__45__cpo5beginE,(_ZN40_INTERNAL_d9fb9261_4_k_cu_a80721a8_250044cuda3std3__442_GLOBAL__N__d9fb9261_4_k_cu_a80721a8_250046ignoreE - _ZN40_INTERNAL_d9fb9261_4_k_cu_a80721a8_250044cuda3std3__45__cpo5beginE)
_ZN40_INTERNAL_d9fb9261_4_k_cu_a80721a8_250044cuda3std3__45__cpo5beginE:
	.zero		1
	.type		_ZN40_INTERNAL_d9fb9261_4_k_cu_a80721a8_250044cuda3std3__442_GLOBAL__N__d9fb9261_4_k_cu_a80721a8_250046ignoreE,@object
	.size		_ZN40_INTERNAL_d9fb9261_4_k_cu_a80721a8_250044cuda3std3__442_GLOBAL__N__d9fb9261_4_k_cu_a80721a8_250046ignoreE,(_ZN40_INTERNAL_d9fb9261_4_k_cu_a80721a8_250044cute7productE - _ZN40_INTERNAL_d9fb9261_4_k_cu_a80721a8_250044cuda3std3__442_GLOBAL__N__d9fb9261_4_k_cu_a80721a8_250046ignoreE)
_ZN40_INTERNAL_d9fb9261_4_k_cu_a80721a8_250044cuda3std3__442_GLOBAL__N__d9fb9261_4_k_cu_a80721a8_250046ignoreE:
	.zero		1
	.type		_ZN40_INTERNAL_d9fb9261_4_k_cu_a80721a8_250044cute7productE,@object
	.size		_ZN40_INTERNAL_d9fb9261_4_k_cu_a80721a8_250044cute7productE,(_ZN40_INTERNAL_d9fb9261_4_k_cu_a80721a8_250044cuda3std3__45__cpo3endE - _ZN40_INTERNAL_d9fb9261_4_k_cu_a80721a8_250044cute7productE)
_ZN40_INTERNAL_d9fb9261_4_k_cu_a80721a8_250044cute7productE:
	.zero		1
	.type		_ZN40_INTERNAL_d9fb9261_4_k_cu_a80721a8_250044cuda3std3__45__cpo3endE,@object
	.size		_ZN40_INTERNAL_d9fb9261_4_k_cu_a80721a8_250044cuda3std3__45__cpo3endE,(_ZN40_INTERNAL_d9fb9261_4_k_cu_a80721a8_250044cuda3std3__419piecewise_constructE - _ZN40_INTERNAL_d9fb9261_4_k_cu_a80721a8_250044cuda3std3__45__cpo3endE)
_ZN40_INTERNAL_d9fb9261_4_k_cu_a80721a8_250044cuda3std3__45__cpo3endE:
	.zero		1
	.type		_ZN40_INTERNAL_d9fb9261_4_k_cu_a80721a8_250044cuda3std3__419piecewise_constructE,@object
	.size		_ZN40_INTERNAL_d9fb9261_4_k_cu_a80721a8_250044cuda3std3__419piecewise_constructE,(_ZN40_INTERNAL_d9fb9261_4_k_cu_a80721a8_250044cuda3std3__45__cpo4cendE - _ZN40_INTERNAL_d9fb9261_4_k_cu_a80721a8_250044cuda3std3__419piecewise_constructE)
_ZN40_INTERNAL_d9fb9261_4_k_cu_a80721a8_250044cuda3std3__419piecewise_constructE:
	.zero		1
	.type		_ZN40_INTERNAL_d9fb9261_4_k_cu_a80721a8_250044cuda3std3__45__cpo4cendE,@object
	.size		_ZN40_INTERNAL_d9fb9261_4_k_cu_a80721a8_250044cuda3std3__45__cpo4cendE,(_ZN40_INTERNAL_d9fb9261_4_k_cu_a80721a8_250044cuda3std6ranges3__45__cpo4swapE - _ZN40_INTERNAL_d9fb9261_4_k_cu_a80721a8_250044cuda3std3__45__cpo4cendE)
_ZN40_INTERNAL_d9fb9261_4_k_cu_a80721a8_250044cuda3std3__45__cpo4cendE:
	.zero		1
	.type		_ZN40_INTERNAL_d9fb9261_4_k_cu_a80721a8_250044cuda3std6ranges3__45__cpo4swapE,@object
	.size		_ZN40_INTERNAL_d9fb9261_4_k_cu_a80721a8_250044cuda3std6ranges3__45__cpo4swapE,(.L_7 - _ZN40_INTERNAL_d9fb9261_4_k_cu_a80721a8_250044cuda3std6ranges3__45__cpo4swapE)
_ZN40_INTERNAL_d9fb9261_4_k_cu_a80721a8_250044cuda3std6ranges3__45__cpo4swapE:
	.zero		1
.L_7:


//--------------------- .nv.constant0._ZN7cutlass13device_kernelINS_4gemm6kernel13GemmUniversalIN4cute5tupleIJiiiiEEENS1_10collective13CollectiveMmaINS1_37MainloopSm90TmaGmmaWarpSpecializedFP8ILi14ENS5_IJNS4_1CILi1EEESB_SB_EEENS1_35KernelTmaWarpSpecializedCooperativeEEENS5_IJNSA_ILi128EEESF_NSA_ILi64EEEEEENS_12float_e4m3_tENS5_IJlSB_lEEESI_SJ_NS4_8TiledMMAINS4_8MMA_AtomIJNS4_4SM904GMMA31MMA_64x128x32_F32E4M3E4M3_SS_TNILNSN_7ScaleInE1ELSP_1EEEEEENS4_6LayoutINS5_IJNSA_ILi2EEESB_SB_EEENS5_IJSB_NSA_ILi0EEESV_EEEEENS5_IJNS4_10UnderscoreESY_SY_EEEEENS4_13SM90_TMA_LOADENS4_14ComposedLayoutINS4_7SwizzleILi2ELi4ELi3EEENS4_18smem_ptr_flag_bitsILi8EEENSS_INS5_IJNSA_ILi8EEESG_EEENS5_IJSG_SB_EEEEEEEvNS4_8identityES11_S1B_vS1C_EENS_8epilogue10collective6detail29Sm90TmaWarpSpecializedAdapterINS1F_15DefaultEpilogueISI_SJ_SJ_NS1E_6thread17LinearCombinationISI_Li1EffLNS1J_9ScaleType4KindE0ELNS_15FloatRoundStyleE2ESI_EENS1_15EpilogueDefaultEEEEEvvEEEEvNT_6ParamsE --------------------------
	.section	.nv.constant0._ZN7cutlass13device_kernelINS_4gemm6kernel13GemmUniversalIN4cute5tupleIJiiiiEEENS1_10collective13CollectiveMmaINS1_37MainloopSm90TmaGmmaWarpSpecializedFP8ILi14ENS5_IJNS4_1CILi1EEESB_SB_EEENS1_35KernelTmaWarpSpecializedCooperativeEEENS5_IJNSA_ILi128EEESF_NSA_ILi64EEEEEENS_12float_e4m3_tENS5_IJlSB_lEEESI_SJ_NS4_8TiledMMAINS4_8MMA_AtomIJNS4_4SM904GMMA31MMA_64x128x32_F32E4M3E4M3_SS_TNILNSN_7ScaleInE1ELSP_1EEEEEENS4_6LayoutINS5_IJNSA_ILi2EEESB_SB_EEENS5_IJSB_NSA_ILi0EEESV_EEEEENS5_IJNS4_10UnderscoreESY_SY_EEEEENS4_13SM90_TMA_LOADENS4_14ComposedLayoutINS4_7SwizzleILi2ELi4ELi3EEENS4_18smem_ptr_flag_bitsILi8EEENSS_INS5_IJNSA_ILi8EEESG_EEENS5_IJSG_SB_EEEEEEEvNS4_8identityES11_S1B_vS1C_EENS_8epilogue10collective6detail29Sm90TmaWarpSpecializedAdapterINS1F_15DefaultEpilogueISI_SJ_SJ_NS1E_6thread17LinearCombinationISI_Li1EffLNS1J_9ScaleType4KindE0ELNS_15FloatRoundStyleE2ESI_EENS1_15EpilogueDefaultEEEEEvvEEEEvNT_6ParamsE,"a",@progbits
	.sectionflags	@""
	.align	4
.nv.constant0._ZN7cutlass13device_kernelINS_4gemm6kernel13GemmUniversalIN4cute5tupleIJiiiiEEENS1_10collective13CollectiveMmaINS1_37MainloopSm90TmaGmmaWarpSpecializedFP8ILi14ENS5_IJNS4_1CILi1EEESB_SB_EEENS1_35KernelTmaWarpSpecializedCooperativeEEENS5_IJNSA_ILi128EEESF_NSA_ILi64EEEEEENS_12float_e4m3_tENS5_IJlSB_lEEESI_SJ_NS4_8TiledMMAINS4_8MMA_AtomIJNS4_4SM904GMMA31MMA_64x128x32_F32E4M3E4M3_SS_TNILNSN_7ScaleInE1ELSP_1EEEEEENS4_6LayoutINS5_IJNSA_ILi2EEESB_SB_EEENS5_IJSB_NSA_ILi0EEESV_EEEEENS5_IJNS4_10UnderscoreESY_SY_EEEEENS4_13SM90_TMA_LOADENS4_14ComposedLayoutINS4_7SwizzleILi2ELi4ELi3EEENS4_18smem_ptr_flag_bitsILi8EEENSS_INS5_IJNSA_ILi8EEESG_EEENS5_IJSG_SB_EEEEEEEvNS4_8identityES11_S1B_vS1C_EENS_8epilogue10collective6detail29Sm90TmaWarpSpecializedAdapterINS1F_15DefaultEpilogueISI_SJ_SJ_NS1E_6thread17LinearCombinationISI_Li1EffLNS1J_9ScaleType4KindE0ELNS_15FloatRoundStyleE2ESI_EENS1_15EpilogueDefaultEEEEEvvEEEEvNT_6ParamsE:
	.zero		1664


//--------------------- SYMBOLS --------------------------

	.type		.nv.reservedSmem.offset0,@object
	.size		.nv.reservedSmem.offset0,0x4
